//
// Generated by NVIDIA NVVM Compiler
//
// Compiler Build ID: CL-36424714
// Cuda compilation tools, release 13.0, V13.0.88
// Based on NVVM 20.0.0
//

.version 9.0
.target sm_100
.address_size 64

	// .globl	_Z23convertFloatToHalfArrayP6__halfPKfj

.visible .entry _Z23convertFloatToHalfArrayP6__halfPKfj(
	.param .u64 .ptr .align 1 _Z23convertFloatToHalfArrayP6__halfPKfj_param_0,
	.param .u64 .ptr .align 1 _Z23convertFloatToHalfArrayP6__halfPKfj_param_1,
	.param .u32 _Z23convertFloatToHalfArrayP6__halfPKfj_param_2
)
{
	.reg .pred 	%p<2>;
	.reg .b16 	%rs<2>;
	.reg .b32 	%r<6>;
	.reg .b32 	%f<2>;
	.reg .b64 	%rd<9>;

	ld.param.u64 	%rd1, [_Z23convertFloatToHalfArrayP6__halfPKfj_param_0];
	ld.param.u64 	%rd2, [_Z23convertFloatToHalfArrayP6__halfPKfj_param_1];
	ld.param.u32 	%r2, [_Z23convertFloatToHalfArrayP6__halfPKfj_param_2];
	mov.u32 	%r3, %ctaid.x;
	mov.u32 	%r4, %ntid.x;
	mov.u32 	%r5, %tid.x;
	mad.lo.s32 	%r1, %r3, %r4, %r5;
	setp.ge.u32 	%p1, %r1, %r2;
	@%p1 bra 	$L__BB0_2;
	cvta.to.global.u64 	%rd3, %rd2;
	cvta.to.global.u64 	%rd4, %rd1;
	mul.wide.u32 	%rd5, %r1, 2;
	add.s64 	%rd6, %rd4, %rd5;
	mul.wide.u32 	%rd7, %r1, 4;
	add.s64 	%rd8, %rd3, %rd7;
	ld.global.nc.f32 	%f1, [%rd8];
	// begin inline asm
	{  cvt.rn.f16.f32 %rs1, %f1;}

	// end inline asm
	st.global.u16 	[%rd6], %rs1;
$L__BB0_2:
	ret;

}
	// .globl	_Z26generateRandomPermutationsPjj
.visible .entry _Z26generateRandomPermutationsPjj(
	.param .u64 .ptr .align 1 _Z26generateRandomPermutationsPjj_param_0,
	.param .u32 _Z26generateRandomPermutationsPjj_param_1
)
{
	.reg .pred 	%p<19>;
	.reg .b32 	%r<291>;
	.reg .b64 	%rd<82>;

	ld.param.u64 	%rd9, [_Z26generateRandomPermutationsPjj_param_0];
	ld.param.u32 	%r277, [_Z26generateRandomPermutationsPjj_param_1];
	cvta.to.global.u64 	%rd1, %rd9;
	mov.u32 	%r63, %ctaid.x;
	mov.u32 	%r64, %ntid.x;
	mov.u32 	%r65, %tid.x;
	mad.lo.s32 	%r66, %r63, %r64, %r65;
	mul.lo.s32 	%r1, %r277, %r66;
	mul.wide.u32 	%rd10, %r1, 4;
	add.s64 	%rd2, %rd1, %rd10;
	mad.lo.s32 	%r67, %r66, 17, 240167;
	xor.b32  	%r278, %r67, 123456789;
	xor.b32  	%r279, %r67, 362436069;
	xor.b32  	%r280, %r67, 521288629;
	setp.eq.s32 	%p1, %r277, 0;
	@%p1 bra 	$L__BB1_13;
	and.b32  	%r5, %r277, 15;
	setp.lt.u32 	%p2, %r277, 16;
	mov.b32 	%r265, 0;
	@%p2 bra 	$L__BB1_4;
	and.b32  	%r265, %r277, -16;
	add.s64 	%rd12, %rd10, %rd1;
	add.s64 	%rd81, %rd12, 32;
	mov.b32 	%r270, 0;
$L__BB1_3:
	.pragma "nounroll";
	st.global.u32 	[%rd81+-32], %r270;
	add.s32 	%r70, %r270, 1;
	st.global.u32 	[%rd81+-28], %r70;
	add.s32 	%r71, %r270, 2;
	st.global.u32 	[%rd81+-24], %r71;
	add.s32 	%r72, %r270, 3;
	st.global.u32 	[%rd81+-20], %r72;
	add.s32 	%r73, %r270, 4;
	st.global.u32 	[%rd81+-16], %r73;
	add.s32 	%r74, %r270, 5;
	st.global.u32 	[%rd81+-12], %r74;
	add.s32 	%r75, %r270, 6;
	st.global.u32 	[%rd81+-8], %r75;
	add.s32 	%r76, %r270, 7;
	st.global.u32 	[%rd81+-4], %r76;
	add.s32 	%r77, %r270, 8;
	st.global.u32 	[%rd81], %r77;
	add.s32 	%r78, %r270, 9;
	st.global.u32 	[%rd81+4], %r78;
	add.s32 	%r79, %r270, 10;
	st.global.u32 	[%rd81+8], %r79;
	add.s32 	%r80, %r270, 11;
	st.global.u32 	[%rd81+12], %r80;
	add.s32 	%r81, %r270, 12;
	st.global.u32 	[%rd81+16], %r81;
	add.s32 	%r82, %r270, 13;
	st.global.u32 	[%rd81+20], %r82;
	add.s32 	%r83, %r270, 14;
	st.global.u32 	[%rd81+24], %r83;
	add.s32 	%r84, %r270, 15;
	st.global.u32 	[%rd81+28], %r84;
	add.s64 	%rd81, %rd81, 64;
	add.s32 	%r270, %r270, 16;
	setp.eq.s32 	%p3, %r270, %r265;
	@%p3 bra 	$L__BB1_4;
	bra.uni 	$L__BB1_3;
$L__BB1_4:
	setp.eq.s32 	%p4, %r5, 0;
	@%p4 bra 	$L__BB1_13;
	and.b32  	%r8, %r277, 7;
	setp.lt.u32 	%p5, %r5, 8;
	@%p5 bra 	$L__BB1_7;
	mul.wide.u32 	%rd13, %r265, 4;
	add.s64 	%rd14, %rd2, %rd13;
	st.global.u32 	[%rd14], %r265;
	add.s32 	%r85, %r265, 1;
	st.global.u32 	[%rd14+4], %r85;
	add.s32 	%r86, %r265, 2;
	st.global.u32 	[%rd14+8], %r86;
	add.s32 	%r87, %r265, 3;
	st.global.u32 	[%rd14+12], %r87;
	add.s32 	%r88, %r265, 4;
	st.global.u32 	[%rd14+16], %r88;
	add.s32 	%r89, %r265, 5;
	st.global.u32 	[%rd14+20], %r89;
	add.s32 	%r90, %r265, 6;
	st.global.u32 	[%rd14+24], %r90;
	add.s32 	%r91, %r265, 7;
	st.global.u32 	[%rd14+28], %r91;
	add.s32 	%r265, %r265, 8;
$L__BB1_7:
	setp.eq.s32 	%p6, %r8, 0;
	@%p6 bra 	$L__BB1_13;
	and.b32  	%r11, %r277, 3;
	setp.lt.u32 	%p7, %r8, 4;
	@%p7 bra 	$L__BB1_10;
	mul.wide.u32 	%rd15, %r265, 4;
	add.s64 	%rd16, %rd2, %rd15;
	st.global.u32 	[%rd16], %r265;
	add.s32 	%r92, %r265, 1;
	st.global.u32 	[%rd16+4], %r92;
	add.s32 	%r93, %r265, 2;
	st.global.u32 	[%rd16+8], %r93;
	add.s32 	%r94, %r265, 3;
	st.global.u32 	[%rd16+12], %r94;
	add.s32 	%r265, %r265, 4;
$L__BB1_10:
	setp.eq.s32 	%p8, %r11, 0;
	@%p8 bra 	$L__BB1_13;
	mul.wide.u32 	%rd17, %r265, 4;
	add.s64 	%rd19, %rd17, %rd10;
	add.s64 	%rd80, %rd1, %rd19;
	neg.s32 	%r268, %r11;
$L__BB1_12:
	.pragma "nounroll";
	st.global.u32 	[%rd80], %r265;
	add.s32 	%r265, %r265, 1;
	add.s64 	%rd80, %rd80, 4;
	add.s32 	%r268, %r268, 1;
	setp.ne.s32 	%p9, %r268, 0;
	@%p9 bra 	$L__BB1_12;
$L__BB1_13:
	add.s32 	%r19, %r277, -1;
	setp.eq.s32 	%p10, %r19, 0;
	@%p10 bra 	$L__BB1_26;
	add.s32 	%r95, %r277, -2;
	and.b32  	%r20, %r19, 7;
	setp.lt.u32 	%p11, %r95, 7;
	mov.u32 	%r281, %r19;
	@%p11 bra 	$L__BB1_18;
	add.s32 	%r272, %r277, -4;
	and.b32  	%r96, %r19, -8;
	neg.s32 	%r271, %r96;
$L__BB1_16:
	.pragma "nounroll";
	add.s32 	%r97, %r272, 3;
	add.s32 	%r98, %r272, 4;
	shl.b32 	%r99, %r278, 16;
	xor.b32  	%r100, %r99, %r278;
	shr.u32 	%r101, %r100, 5;
	xor.b32  	%r102, %r101, %r100;
	shl.b32 	%r103, %r102, 1;
	xor.b32  	%r104, %r280, %r103;
	xor.b32  	%r105, %r104, %r279;
	xor.b32  	%r106, %r105, %r102;
	rem.u32 	%r107, %r106, %r98;
	mul.wide.u32 	%rd20, %r97, 4;
	add.s64 	%rd21, %rd2, %rd20;
	ld.global.u32 	%r108, [%rd21];
	mul.wide.u32 	%rd22, %r107, 4;
	add.s64 	%rd23, %rd2, %rd22;
	ld.global.u32 	%r109, [%rd23];
	st.global.u32 	[%rd21], %r109;
	st.global.u32 	[%rd23], %r108;
	add.s32 	%r110, %r272, 2;
	shl.b32 	%r111, %r279, 16;
	xor.b32  	%r112, %r111, %r279;
	shr.u32 	%r113, %r112, 5;
	xor.b32  	%r114, %r113, %r112;
	shl.b32 	%r115, %r114, 1;
	xor.b32  	%r116, %r106, %r115;
	xor.b32  	%r117, %r116, %r280;
	xor.b32  	%r118, %r117, %r114;
	rem.u32 	%r119, %r118, %r97;
	mul.wide.u32 	%rd24, %r110, 4;
	add.s64 	%rd25, %rd2, %rd24;
	ld.global.u32 	%r120, [%rd25];
	mul.wide.u32 	%rd26, %r119, 4;
	add.s64 	%rd27, %rd2, %rd26;
	ld.global.u32 	%r121, [%rd27];
	st.global.u32 	[%rd25], %r121;
	st.global.u32 	[%rd27], %r120;
	add.s32 	%r122, %r272, 1;
	shl.b32 	%r123, %r280, 16;
	xor.b32  	%r124, %r123, %r280;
	shr.u32 	%r125, %r124, 5;
	xor.b32  	%r126, %r125, %r124;
	shl.b32 	%r127, %r126, 1;
	xor.b32  	%r128, %r118, %r127;
	xor.b32  	%r129, %r128, %r106;
	xor.b32  	%r130, %r129, %r126;
	rem.u32 	%r131, %r130, %r110;
	mul.wide.u32 	%rd28, %r122, 4;
	add.s64 	%rd29, %rd2, %rd28;
	ld.global.u32 	%r132, [%rd29];
	mul.wide.u32 	%rd30, %r131, 4;
	add.s64 	%rd31, %rd2, %rd30;
	ld.global.u32 	%r133, [%rd31];
	st.global.u32 	[%rd29], %r133;
	st.global.u32 	[%rd31], %r132;
	add.s32 	%r134, %r272, -4;
	shl.b32 	%r135, %r106, 16;
	xor.b32  	%r136, %r135, %r106;
	shr.u32 	%r137, %r136, 5;
	xor.b32  	%r138, %r137, %r136;
	shl.b32 	%r139, %r138, 1;
	xor.b32  	%r140, %r130, %r139;
	xor.b32  	%r141, %r140, %r118;
	xor.b32  	%r142, %r141, %r138;
	rem.u32 	%r143, %r142, %r122;
	mul.wide.u32 	%rd32, %r272, 4;
	add.s64 	%rd33, %rd2, %rd32;
	ld.global.u32 	%r144, [%rd33];
	mul.wide.u32 	%rd34, %r143, 4;
	add.s64 	%rd35, %rd2, %rd34;
	ld.global.u32 	%r145, [%rd35];
	st.global.u32 	[%rd33], %r145;
	st.global.u32 	[%rd35], %r144;
	add.s32 	%r146, %r272, -1;
	shl.b32 	%r147, %r118, 16;
	xor.b32  	%r148, %r147, %r118;
	shr.u32 	%r149, %r148, 5;
	xor.b32  	%r150, %r149, %r148;
	shl.b32 	%r151, %r150, 1;
	xor.b32  	%r152, %r142, %r151;
	xor.b32  	%r153, %r152, %r130;
	xor.b32  	%r154, %r153, %r150;
	rem.u32 	%r155, %r154, %r272;
	mul.wide.u32 	%rd36, %r146, 4;
	add.s64 	%rd37, %rd2, %rd36;
	ld.global.u32 	%r156, [%rd37];
	mul.wide.u32 	%rd38, %r155, 4;
	add.s64 	%rd39, %rd2, %rd38;
	ld.global.u32 	%r157, [%rd39];
	st.global.u32 	[%rd37], %r157;
	st.global.u32 	[%rd39], %r156;
	add.s32 	%r158, %r272, -2;
	shl.b32 	%r159, %r130, 16;
	xor.b32  	%r160, %r159, %r130;
	shr.u32 	%r161, %r160, 5;
	xor.b32  	%r162, %r161, %r160;
	shl.b32 	%r163, %r162, 1;
	xor.b32  	%r164, %r154, %r163;
	xor.b32  	%r165, %r164, %r142;
	xor.b32  	%r278, %r165, %r162;
	rem.u32 	%r166, %r278, %r146;
	mul.wide.u32 	%rd40, %r158, 4;
	add.s64 	%rd41, %rd2, %rd40;
	ld.global.u32 	%r167, [%rd41];
	mul.wide.u32 	%rd42, %r166, 4;
	add.s64 	%rd43, %rd2, %rd42;
	ld.global.u32 	%r168, [%rd43];
	st.global.u32 	[%rd41], %r168;
	st.global.u32 	[%rd43], %r167;
	add.s32 	%r169, %r272, -3;
	shl.b32 	%r170, %r142, 16;
	xor.b32  	%r171, %r170, %r142;
	shr.u32 	%r172, %r171, 5;
	xor.b32  	%r173, %r172, %r171;
	shl.b32 	%r174, %r173, 1;
	xor.b32  	%r175, %r278, %r174;
	xor.b32  	%r176, %r175, %r154;
	xor.b32  	%r279, %r176, %r173;
	rem.u32 	%r177, %r279, %r158;
	mul.wide.u32 	%rd44, %r169, 4;
	add.s64 	%rd45, %rd2, %rd44;
	ld.global.u32 	%r178, [%rd45];
	mul.wide.u32 	%rd46, %r177, 4;
	add.s64 	%rd47, %rd2, %rd46;
	ld.global.u32 	%r179, [%rd47];
	st.global.u32 	[%rd45], %r179;
	st.global.u32 	[%rd47], %r178;
	shl.b32 	%r180, %r154, 16;
	xor.b32  	%r181, %r180, %r154;
	shr.u32 	%r182, %r181, 5;
	xor.b32  	%r183, %r182, %r181;
	shl.b32 	%r184, %r183, 1;
	xor.b32  	%r185, %r279, %r184;
	xor.b32  	%r186, %r185, %r278;
	xor.b32  	%r280, %r186, %r183;
	rem.u32 	%r187, %r280, %r169;
	mul.wide.u32 	%rd48, %r134, 4;
	add.s64 	%rd49, %rd2, %rd48;
	ld.global.u32 	%r188, [%rd49];
	mul.wide.u32 	%rd50, %r187, 4;
	add.s64 	%rd51, %rd2, %rd50;
	ld.global.u32 	%r189, [%rd51];
	st.global.u32 	[%rd49], %r189;
	st.global.u32 	[%rd51], %r188;
	add.s32 	%r272, %r272, -8;
	add.s32 	%r271, %r271, 8;
	setp.ne.s32 	%p12, %r271, 0;
	@%p12 bra 	$L__BB1_16;
	add.s32 	%r281, %r272, 3;
	add.s32 	%r277, %r272, 4;
$L__BB1_18:
	setp.eq.s32 	%p13, %r20, 0;
	@%p13 bra 	$L__BB1_26;
	and.b32  	%r42, %r19, 3;
	setp.lt.u32 	%p14, %r20, 4;
	@%p14 bra 	$L__BB1_21;
	shl.b32 	%r190, %r278, 16;
	xor.b32  	%r191, %r190, %r278;
	shr.u32 	%r192, %r191, 5;
	xor.b32  	%r193, %r192, %r191;
	shl.b32 	%r194, %r193, 1;
	xor.b32  	%r195, %r280, %r194;
	xor.b32  	%r196, %r195, %r279;
	xor.b32  	%r197, %r196, %r193;
	rem.u32 	%r198, %r197, %r277;
	mul.wide.u32 	%rd52, %r281, 4;
	add.s64 	%rd53, %rd2, %rd52;
	ld.global.u32 	%r199, [%rd53];
	mul.wide.u32 	%rd54, %r198, 4;
	add.s64 	%rd55, %rd2, %rd54;
	ld.global.u32 	%r200, [%rd55];
	st.global.u32 	[%rd53], %r200;
	st.global.u32 	[%rd55], %r199;
	add.s32 	%r201, %r281, -1;
	shl.b32 	%r202, %r279, 16;
	xor.b32  	%r203, %r202, %r279;
	shr.u32 	%r204, %r203, 5;
	xor.b32  	%r205, %r204, %r203;
	shl.b32 	%r206, %r205, 1;
	xor.b32  	%r207, %r197, %r206;
	xor.b32  	%r208, %r207, %r280;
	xor.b32  	%r278, %r208, %r205;
	rem.u32 	%r209, %r278, %r281;
	mul.wide.u32 	%rd56, %r201, 4;
	add.s64 	%rd57, %rd2, %rd56;
	ld.global.u32 	%r210, [%rd57];
	mul.wide.u32 	%rd58, %r209, 4;
	add.s64 	%rd59, %rd2, %rd58;
	ld.global.u32 	%r211, [%rd59];
	st.global.u32 	[%rd57], %r211;
	st.global.u32 	[%rd59], %r210;
	add.s32 	%r212, %r281, -2;
	shl.b32 	%r213, %r280, 16;
	xor.b32  	%r214, %r213, %r280;
	shr.u32 	%r215, %r214, 5;
	xor.b32  	%r216, %r215, %r214;
	shl.b32 	%r217, %r216, 1;
	xor.b32  	%r218, %r278, %r217;
	xor.b32  	%r219, %r218, %r197;
	xor.b32  	%r279, %r219, %r216;
	rem.u32 	%r220, %r279, %r201;
	mul.wide.u32 	%rd60, %r212, 4;
	add.s64 	%rd61, %rd2, %rd60;
	ld.global.u32 	%r221, [%rd61];
	mul.wide.u32 	%rd62, %r220, 4;
	add.s64 	%rd63, %rd2, %rd62;
	ld.global.u32 	%r222, [%rd63];
	st.global.u32 	[%rd61], %r222;
	st.global.u32 	[%rd63], %r221;
	add.s32 	%r277, %r281, -3;
	shl.b32 	%r223, %r197, 16;
	xor.b32  	%r224, %r223, %r197;
	shr.u32 	%r225, %r224, 5;
	xor.b32  	%r226, %r225, %r224;
	shl.b32 	%r227, %r226, 1;
	xor.b32  	%r228, %r279, %r227;
	xor.b32  	%r229, %r228, %r278;
	xor.b32  	%r280, %r229, %r226;
	rem.u32 	%r230, %r280, %r212;
	mul.wide.u32 	%rd64, %r277, 4;
	add.s64 	%rd65, %rd2, %rd64;
	ld.global.u32 	%r231, [%rd65];
	mul.wide.u32 	%rd66, %r230, 4;
	add.s64 	%rd67, %rd2, %rd66;
	ld.global.u32 	%r232, [%rd67];
	st.global.u32 	[%rd65], %r232;
	st.global.u32 	[%rd67], %r231;
	add.s32 	%r281, %r281, -4;
$L__BB1_21:
	setp.eq.s32 	%p15, %r42, 0;
	@%p15 bra 	$L__BB1_26;
	setp.eq.s32 	%p16, %r42, 1;
	@%p16 bra 	$L__BB1_24;
	shl.b32 	%r233, %r278, 16;
	xor.b32  	%r234, %r233, %r278;
	shr.u32 	%r235, %r234, 5;
	xor.b32  	%r236, %r235, %r234;
	shl.b32 	%r237, %r236, 1;
	xor.b32  	%r238, %r280, %r237;
	xor.b32  	%r239, %r238, %r279;
	xor.b32  	%r53, %r239, %r236;
	rem.u32 	%r240, %r53, %r277;
	mul.wide.u32 	%rd68, %r281, 4;
	add.s64 	%rd69, %rd2, %rd68;
	ld.global.u32 	%r241, [%rd69];
	mul.wide.u32 	%rd70, %r240, 4;
	add.s64 	%rd71, %rd2, %rd70;
	ld.global.u32 	%r242, [%rd71];
	st.global.u32 	[%rd69], %r242;
	st.global.u32 	[%rd71], %r241;
	add.s32 	%r277, %r281, -1;
	shl.b32 	%r243, %r279, 16;
	xor.b32  	%r244, %r243, %r279;
	shr.u32 	%r245, %r244, 5;
	xor.b32  	%r246, %r245, %r244;
	shl.b32 	%r247, %r246, 1;
	xor.b32  	%r248, %r53, %r247;
	xor.b32  	%r249, %r248, %r280;
	xor.b32  	%r55, %r249, %r246;
	rem.u32 	%r250, %r55, %r281;
	mul.wide.u32 	%rd72, %r277, 4;
	add.s64 	%rd73, %rd2, %rd72;
	ld.global.u32 	%r251, [%rd73];
	mul.wide.u32 	%rd74, %r250, 4;
	add.s64 	%rd75, %rd2, %rd74;
	ld.global.u32 	%r252, [%rd75];
	st.global.u32 	[%rd73], %r252;
	st.global.u32 	[%rd75], %r251;
	add.s32 	%r281, %r281, -2;
	mov.u32 	%r278, %r280;
	mov.u32 	%r279, %r53;
	mov.u32 	%r280, %r55;
$L__BB1_24:
	and.b32  	%r253, %r19, 1;
	setp.eq.b32 	%p17, %r253, 1;
	not.pred 	%p18, %p17;
	@%p18 bra 	$L__BB1_26;
	shl.b32 	%r254, %r278, 16;
	xor.b32  	%r255, %r254, %r278;
	shr.u32 	%r256, %r255, 5;
	xor.b32  	%r257, %r256, %r255;
	shl.b32 	%r258, %r257, 1;
	xor.b32  	%r259, %r280, %r258;
	xor.b32  	%r260, %r259, %r279;
	xor.b32  	%r261, %r260, %r257;
	rem.u32 	%r262, %r261, %r277;
	mul.wide.u32 	%rd76, %r281, 4;
	add.s64 	%rd77, %rd2, %rd76;
	ld.global.u32 	%r263, [%rd77];
	mul.wide.u32 	%rd78, %r262, 4;
	add.s64 	%rd79, %rd2, %rd78;
	ld.global.u32 	%r264, [%rd79];
	st.global.u32 	[%rd77], %r264;
	st.global.u32 	[%rd79], %r263;
$L__BB1_26:
	ret;

}


// ===== COMPILED SASS (sm_100) =====

	.target	sm_100

	.elftype	@"ET_EXEC"


//--------------------- .note.nv.tkinfo           --------------------------
	.section	.note.nv.tkinfo,"",@"SHT_NOTE"
	.sectionflags	@"SHF_NOTE_NV_TKINFO"
	.tkinfo
        /*0018*/ 	.word	0x00000002
        /*0030*/ 	.string	""
        /*0030*/ 	.string	"ptxas"
        /*0030*/ 	.string	"Cuda compilation tools, release 13.0, V13.0.88"
        /*0030*/ 	.string	"Build cuda_13.0.r13.0/compiler.36424714_0"
        /*0030*/ 	.string	"-arch sm_100 -m 64 "



//--------------------- .note.nv.cuinfo           --------------------------
	.section	.note.nv.cuinfo,"",@"SHT_NOTE"
	.sectionflags	@"SHF_NOTE_NV_CUINFO"
        /*0018*/ 	.short	0x0002
        /*001a*/ 	.short	0x0064
        /*001c*/ 	.short	0x0082
	.zero		2


//--------------------- .nv.info                  --------------------------
	.section	.nv.info,"",@"SHT_CUDA_INFO"
	.align	4


	//----- nvinfo : EIATTR_REGCOUNT
	.align		4
        /*0000*/ 	.byte	0x04, 0x2f
        /*0002*/ 	.short	(.L_1 - .L_0)
	.align		4
.L_0:
        /*0004*/ 	.word	index@(_Z23convertFloatToHalfArrayP6__halfPKfj)
        /*0008*/ 	.word	0x0000000a


	//----- nvinfo : EIATTR_FRAME_SIZE
	.align		4
.L_1:
        /*000c*/ 	.byte	0x04, 0x11
        /*000e*/ 	.short	(.L_3 - .L_2)
	.align		4
.L_2:
        /*0010*/ 	.word	index@(_Z23convertFloatToHalfArrayP6__halfPKfj)
        /*0014*/ 	.word	0x00000000


	//----- nvinfo : EIATTR_REGCOUNT
	.align		4
.L_3:
        /*0018*/ 	.byte	0x04, 0x2f
        /*001a*/ 	.short	(.L_5 - .L_4)
	.align		4
.L_4:
        /*001c*/ 	.word	index@(_Z26generateRandomPermutationsPjj)
        /*0020*/ 	.word	0x00000020


	//----- nvinfo : EIATTR_FRAME_SIZE
	.align		4
.L_5:
        /*0024*/ 	.byte	0x04, 0x11
        /*0026*/ 	.short	(.L_7 - .L_6)
	.align		4
.L_6:
        /*0028*/ 	.word	index@(_Z26generateRandomPermutationsPjj)
        /*002c*/ 	.word	0x00000000


	//----- nvinfo : EIATTR_MIN_STACK_SIZE
	.align		4
.L_7:
        /*0030*/ 	.byte	0x04, 0x12
        /*0032*/ 	.short	(.L_9 - .L_8)
	.align		4
.L_8:
        /*0034*/ 	.word	index@(_Z26generateRandomPermutationsPjj)
        /*0038*/ 	.word	0x00000000


	//----- nvinfo : EIATTR_MIN_STACK_SIZE
	.align		4
.L_9:
        /*003c*/ 	.byte	0x04, 0x12
        /*003e*/ 	.short	(.L_11 - .L_10)
	.align		4
.L_10:
        /*0040*/ 	.word	index@(_Z23convertFloatToHalfArrayP6__halfPKfj)
        /*0044*/ 	.word	0x00000000
.L_11:


//--------------------- .nv.compat                --------------------------
	.section	.nv.compat,"",@"SHT_CUDA_COMPAT_INFO"
	.align	4
        /*0000*/ 	.byte	0x02, 0x09, 0x00, 0x00, 0x02, 0x02, 0x01, 0x00, 0x02, 0x05, 0x05, 0x00, 0x03, 0x07, 0x01, 0x01
        /*0010*/ 	.byte	0x02, 0x03, 0x00, 0x00, 0x02, 0x06, 0x01, 0x00, 0x04, 0x0b, 0x08, 0x00, 0x09, 0x00, 0x00, 0x00
        /*0020*/ 	.byte	0x00, 0x00, 0x00, 0x00


//--------------------- .nv.info._Z26generateRandomPermutationsPjj --------------------------
	.section	.nv.info._Z26generateRandomPermutationsPjj,"",@"SHT_CUDA_INFO"
	.sectionflags	@""
	.align	4


	//----- nvinfo : EIATTR_CUDA_API_VERSION
	.align		4
        /*0000*/ 	.byte	0x04, 0x37
        /*0002*/ 	.short	(.L_13 - .L_12)
.L_12:
        /*0004*/ 	.word	0x00000082


	//----- nvinfo : EIATTR_KPARAM_INFO
	.align		4
.L_13:
        /*0008*/ 	.byte	0x04, 0x17
        /*000a*/ 	.short	(.L_15 - .L_14)
.L_14:
        /*000c*/ 	.word	0x00000000
        /*0010*/ 	.short	0x0001
        /*0012*/ 	.short	0x0008
        /*0014*/ 	.byte	0x00, 0xf0, 0x11, 0x00


	//----- nvinfo : EIATTR_KPARAM_INFO
	.align		4
.L_15:
        /*0018*/ 	.byte	0x04, 0x17
        /*001a*/ 	.short	(.L_17 - .L_16)
.L_16:
        /*001c*/ 	.word	0x00000000
        /*0020*/ 	.short	0x0000
        /*0022*/ 	.short	0x0000
        /*0024*/ 	.byte	0x00, 0xf5, 0x21, 0x00


	//----- nvinfo : EIATTR_SPARSE_MMA_MASK
	.align		4
.L_17:
        /*0028*/ 	.byte	0x03, 0x50
        /*002a*/ 	.short	0x0000


	//----- nvinfo : EIATTR_MAXREG_COUNT
	.align		4
        /*002c*/ 	.byte	0x03, 0x1b
        /*002e*/ 	.short	0x00ff


	//----- nvinfo : EIATTR_MERCURY_ISA_VERSION
	.align		4
        /*0030*/ 	.byte	0x03, 0x5f
        /*0032*/ 	.short	0x0101


	//----- nvinfo : EIATTR_VRC_CTA_INIT_COUNT
	.align		4
        /*0034*/ 	.byte	0x02, 0x4a
	.zero		1
	.zero		1


	//----- nvinfo : EIATTR_EXIT_INSTR_OFFSETS
	.align		4
        /*0038*/ 	.byte	0x04, 0x1c
        /*003a*/ 	.short	(.L_19 - .L_18)


	//   ....[0]....
.L_18:
        /*003c*/ 	.word	0x000007c0


	//   ....[1]....
        /*0040*/ 	.word	0x00001880


	//   ....[2]....
        /*0044*/ 	.word	0x000020a0


	//   ....[3]....
        /*0048*/ 	.word	0x00002500


	//   ....[4]....
        /*004c*/ 	.word	0x000026f0


	//----- nvinfo : EIATTR_CBANK_PARAM_SIZE
	.align		4
.L_19:
        /*0050*/ 	.byte	0x03, 0x19
        /*0052*/ 	.short	0x000c


	//----- nvinfo : EIATTR_PARAM_CBANK
	.align		4
        /*0054*/ 	.byte	0x04, 0x0a
        /*0056*/ 	.short	(.L_21 - .L_20)
	.align		4
.L_20:
        /*0058*/ 	.word	index@(.nv.constant0._Z26generateRandomPermutationsPjj)
        /*005c*/ 	.short	0x0380
        /*005e*/ 	.short	0x000c


	//----- nvinfo : EIATTR_SW_WAR
	.align		4
.L_21:
        /*0060*/ 	.byte	0x04, 0x36
        /*0062*/ 	.short	(.L_23 - .L_22)
.L_22:
        /*0064*/ 	.word	0x00000008
.L_23:


//--------------------- .nv.info._Z23convertFloatToHalfArrayP6__halfPKfj --------------------------
	.section	.nv.info._Z23convertFloatToHalfArrayP6__halfPKfj,"",@"SHT_CUDA_INFO"
	.sectionflags	@""
	.align	4


	//----- nvinfo : EIATTR_CUDA_API_VERSION
	.align		4
        /*0000*/ 	.byte	0x04, 0x37
        /*0002*/ 	.short	(.L_25 - .L_24)
.L_24:
        /*0004*/ 	.word	0x00000082


	//----- nvinfo : EIATTR_KPARAM_INFO
	.align		4
.L_25:
        /*0008*/ 	.byte	0x04, 0x17
        /*000a*/ 	.short	(.L_27 - .L_26)
.L_26:
        /*000c*/ 	.word	0x00000000
        /*0010*/ 	.short	0x0002
        /*0012*/ 	.short	0x0010
        /*0014*/ 	.byte	0x00, 0xf0, 0x11, 0x00


	//----- nvinfo : EIATTR_KPARAM_INFO
	.align		4
.L_27:
        /*0018*/ 	.byte	0x04, 0x17
        /*001a*/ 	.short	(.L_29 - .L_28)
.L_28:
        /*001c*/ 	.word	0x00000000
        /*0020*/ 	.short	0x0001
        /*0022*/ 	.short	0x0008
        /*0024*/ 	.byte	0x00, 0xf5, 0x21, 0x00


	//----- nvinfo : EIATTR_KPARAM_INFO
	.align		4
.L_29:
        /*0028*/ 	.byte	0x04, 0x17
        /*002a*/ 	.short	(.L_31 - .L_30)
.L_30:
        /*002c*/ 	.word	0x00000000
        /*0030*/ 	.short	0x0000
        /*0032*/ 	.short	0x0000
        /*0034*/ 	.byte	0x00, 0xf5, 0x21, 0x00


	//----- nvinfo : EIATTR_SPARSE_MMA_MASK
	.align		4
.L_31:
        /*0038*/ 	.byte	0x03, 0x50
        /*003a*/ 	.short	0x0000


	//----- nvinfo : EIATTR_MAXREG_COUNT
	.align		4
        /*003c*/ 	.byte	0x03, 0x1b
        /*003e*/ 	.short	0x00ff


	//----- nvinfo : EIATTR_MERCURY_ISA_VERSION
	.align		4
        /*0040*/ 	.byte	0x03, 0x5f
        /*0042*/ 	.short	0x0101


	//----- nvinfo : EIATTR_VRC_CTA_INIT_COUNT
	.align		4
        /*0044*/ 	.byte	0x02, 0x4a
	.zero		1
	.zero		1


	//----- nvinfo : EIATTR_EXIT_INSTR_OFFSETS
	.align		4
        /*0048*/ 	.byte	0x04, 0x1c
        /*004a*/ 	.short	(.L_33 - .L_32)


	//   ....[0]....
.L_32:
        /*004c*/ 	.word	0x00000070


	//   ....[1]....
        /*0050*/ 	.word	0x00000100


	//----- nvinfo : EIATTR_CBANK_PARAM_SIZE
	.align		4
.L_33:
        /*0054*/ 	.byte	0x03, 0x19
        /*0056*/ 	.short	0x0014


	//----- nvinfo : EIATTR_PARAM_CBANK
	.align		4
        /*0058*/ 	.byte	0x04, 0x0a
        /*005a*/ 	.short	(.L_35 - .L_34)
	.align		4
.L_34:
        /*005c*/ 	.word	index@(.nv.constant0._Z23convertFloatToHalfArrayP6__halfPKfj)
        /*0060*/ 	.short	0x0380
        /*0062*/ 	.short	0x0014


	//----- nvinfo : EIATTR_SW_WAR
	.align		4
.L_35:
        /*0064*/ 	.byte	0x04, 0x36
        /*0066*/ 	.short	(.L_37 - .L_36)
.L_36:
        /*0068*/ 	.word	0x00000008
.L_37:


//--------------------- .nv.callgraph             --------------------------
	.section	.nv.callgraph,"",@"SHT_CUDA_CALLGRAPH"
	.align	4
	.sectionentsize	8
	.align		4
        /*0000*/ 	.word	0x00000000
	.align		4
        /*0004*/ 	.word	0xffffffff
	.align		4
        /*0008*/ 	.word	0x00000000
	.align		4
        /*000c*/ 	.word	0xfffffffe
	.align		4
        /*0010*/ 	.word	0x00000000
	.align		4
        /*0014*/ 	.word	0xfffffffd
	.align		4
        /*0018*/ 	.word	0x00000000
	.align		4
        /*001c*/ 	.word	0xfffffffc


//--------------------- .text._Z26generateRandomPermutationsPjj --------------------------
	.section	.text._Z26generateRandomPermutationsPjj,"ax",@progbits
	.align	128
        .global         _Z26generateRandomPermutationsPjj
        .type           _Z26generateRandomPermutationsPjj,@function
        .size           _Z26generateRandomPermutationsPjj,(.L_x_12 - _Z26generateRandomPermutationsPjj)
        .other          _Z26generateRandomPermutationsPjj,@"STO_CUDA_ENTRY STV_DEFAULT"
_Z26generateRandomPermutationsPjj:
.text._Z26generateRandomPermutationsPjj:
[----:B------:R-:W-:Y:S01]  /*0000*/  LDC R1, c[0x0][0x37c] ;  /* 0x0000df00ff017b82 */ /* 0x000fe20000000800 */
[----:B------:R-:W0:Y:S07]  /*0010*/  S2R R3, SR_TID.X ;  /* 0x0000000000037919 */ /* 0x000e2e0000002100 */
[----:B------:R-:W0:Y:S01]  /*0020*/  S2UR UR5, SR_CTAID.X ;  /* 0x00000000000579c3 */ /* 0x000e220000002500 */
[----:B------:R-:W1:Y:S01]  /*0030*/  LDCU UR4, c[0x0][0x388] ;  /* 0x00007100ff0477ac */ /* 0x000e620008000800 */
[----:B------:R-:W2:Y:S06]  /*0040*/  LDCU.64 UR6, c[0x0][0x380] ;  /* 0x00007000ff0677ac */ /* 0x000eac0008000a00 */
[----:B------:R-:W0:Y:S01]  /*0050*/  LDC R0, c[0x0][0x360] ;  /* 0x0000d800ff007b82 */ /* 0x000e220000000800 */
[----:B------:R-:W3:Y:S01]  /*0060*/  LDCU.64 UR8, c[0x0][0x358] ;  /* 0x00006b00ff0877ac */ /* 0x000ee20008000a00 */
[----:B-1----:R-:W-:Y:S01]  /*0070*/  UISETP.NE.AND UP0, UPT, UR4, URZ, UPT ;  /* 0x000000ff0400728c */ /* 0x002fe2000bf05270 */
[----:B0-----:R-:W-:Y:S01]  /*0080*/  IMAD R0, R0, UR5, R3 ;  /* 0x0000000500007c24 */ /* 0x001fe2000f8e0203 */
[----:B------:R-:W0:Y:S01]  /*0090*/  LDCU UR5, c[0x0][0x388] ;  /* 0x00007100ff0577ac */ /* 0x000e220008000800 */
[----:B------:R-:W-:-:S02]  /*00a0*/  IMAD.MOV.U32 R3, RZ, RZ, 0x11 ;  /* 0x00000011ff037424 */ /* 0x000fc400078e00ff */
[C---:B------:R-:W-:Y:S02]  /*00b0*/  IMAD R6, R0.reuse, UR4, RZ ;  /* 0x0000000400067c24 */ /* 0x040fe4000f8e02ff */
[----:B------:R-:W-:Y:S02]  /*00c0*/  IMAD R0, R0, R3, 0x3aa27 ;  /* 0x0003aa2700007424 */ /* 0x000fe400078e0203 */
[----:B------:R-:W-:-:S03]  /*00d0*/  IMAD.WIDE.U32 R6, R6, 0x4, RZ ;  /* 0x0000000406067825 */ /* 0x000fc600078e00ff */
[----:B------:R-:W-:Y:S02]  /*00e0*/  LOP3.LUT R14, R0, 0x75bcd15, RZ, 0x3c, !PT ;  /* 0x075bcd15000e7812 */ /* 0x000fe400078e3cff */
[----:B--2---:R-:W-:Y:S02]  /*00f0*/  IADD3 R2, P0, PT, R6, UR6, RZ ;  /* 0x0000000606027c10 */ /* 0x004fe4000ff1e0ff */
[C---:B------:R-:W-:Y:S02]  /*0100*/  LOP3.LUT R11, R0.reuse, 0x159a55e5, RZ, 0x3c, !PT ;  /* 0x159a55e5000b7812 */ /* 0x040fe400078e3cff */
[----:B------:R-:W-:Y:S01]  /*0110*/  IADD3.X R3, PT, PT, R7, UR7, RZ, P0, !PT ;  /* 0x0000000707037c10 */ /* 0x000fe200087fe4ff */
[----:B0-----:R-:W-:Y:S01]  /*0120*/  IMAD.U32 R5, RZ, RZ, UR5 ;  /* 0x00000005ff057e24 */ /* 0x001fe2000f8e00ff */
[----:B------:R-:W-:Y:S01]  /*0130*/  LOP3.LUT R10, R0, 0x1f123bb5, RZ, 0x3c, !PT ;  /* 0x1f123bb5000a7812 */ /* 0x000fe200078e3cff */
[----:B---3--:R-:W-:Y:S06]  /*0140*/  BRA.U !UP0, `(.L_x_0) ;  /* 0x0000000508907547 */ /* 0x008fec000b800000 */
[----:B------:R-:W-:Y:S01]  /*0150*/  UISETP.GE.U32.AND UP0, UPT, UR4, 0x10, UPT ;  /* 0x000000100400788c */ /* 0x000fe2000bf06070 */
[----:B------:R-:W-:Y:S01]  /*0160*/  HFMA2 R13, -RZ, RZ, 0, 0 ;  /* 0x00000000ff0d7431 */ /* 0x000fe200000001ff */
[----:B------:R-:W-:-:S04]  /*0170*/  ULOP3.LUT UR5, UR4, 0xf, URZ, 0xc0, !UPT ;  /* 0x0000000f04057892 */ /* 0x000fc8000f8ec0ff */
[----:B------:R-:W-:-:S03]  /*0180*/  UISETP.NE.AND UP1, UPT, UR5, URZ, UPT ;  /* 0x000000ff0500728c */ /* 0x000fc6000bf25270 */
[----:B------:R-:W-:Y:S08]  /*0190*/  BRA.U !UP0, `(.L_x_1) ;  /* 0x0000000108ac7547 */ /* 0x000ff0000b800000 */
[----:B------:R-:W-:Y:S01]  /*01a0*/  ULOP3.LUT UR4, UR4, 0xfffffff0, URZ, 0xc0, !UPT ;  /* 0xfffffff004047892 */ /* 0x000fe2000f8ec0ff */
[----:B------:R-:W-:Y:S01]  /*01b0*/  IADD3 R4, P0, PT, R2, 0x20, RZ ;  /* 0x0000002002047810 */ /* 0x000fe20007f1e0ff */
[----:B------:R-:W-:-:S04]  /*01c0*/  IMAD.MOV.U32 R0, RZ, RZ, RZ ;  /* 0x000000ffff007224 */ /* 0x000fc800078e00ff */
[----:B------:R-:W-:Y:S01]  /*01d0*/  IMAD.X R25, RZ, RZ, R3, P0 ;  /* 0x000000ffff197224 */ /* 0x000fe200000e0603 */
[----:B------:R-:W-:-:S07]  /*01e0*/  MOV R13, UR4 ;  /* 0x00000004000d7c02 */ /* 0x000fce0008000f00 */
.L_x_2:
[----:B-1----:R-:W-:Y:S01]  /*01f0*/  IMAD.MOV.U32 R8, RZ, RZ, R4 ;  /* 0x000000ffff087224 */ /* 0x002fe200078e0004 */
[C---:B------:R-:W-:Y:S01]  /*0200*/  IADD3 R15, PT, PT, R0.reuse, 0x1, RZ ;  /* 0x00000001000f7810 */ /* 0x040fe20007ffe0ff */
[----:B------:R-:W-:Y:S01]  /*0210*/  IMAD.MOV.U32 R9, RZ, RZ, R25 ;  /* 0x000000ffff097224 */ /* 0x000fe200078e0019 */
[C---:B------:R-:W-:Y:S01]  /*0220*/  IADD3 R21, PT, PT, R0.reuse, 0x4, RZ ;  /* 0x0000000400157810 */ /* 0x040fe20007ffe0ff */
[C---:B------:R-:W-:Y:S01]  /*0230*/  VIADD R17, R0.reuse, 0x2 ;  /* 0x0000000200117836 */ /* 0x040fe20000000000 */
[C---:B------:R-:W-:Y:S01]  /*0240*/  IADD3 R27, PT, PT, R0.reuse, 0x7, RZ ;  /* 0x00000007001b7810 */ /* 0x040fe20007ffe0ff */
[C---:B------:R-:W-:Y:S01]  /*0250*/  VIADD R19, R0.reuse, 0x3 ;  /* 0x0000000300137836 */ /* 0x040fe20000000000 */
[----:B------:R0:W-:Y:S01]  /*0260*/  STG.E desc[UR8][R8.64+-0x1c], R15 ;  /* 0xffffe40f08007986 */ /* 0x0001e2000c101908 */
[C---:B------:R-:W-:Y:S01]  /*0270*/  VIADD R23, R0.reuse, 0x5 ;  /* 0x0000000500177836 */ /* 0x040fe20000000000 */
[C---:B------:R-:W-:Y:S01]  /*0280*/  IADD3 R12, PT, PT, R0.reuse, 0xa, RZ ;  /* 0x0000000a000c7810 */ /* 0x040fe20007ffe0ff */
[C---:B------:R-:W-:Y:S01]  /*0290*/  VIADD R25, R0.reuse, 0x6 ;  /* 0x0000000600197836 */ /* 0x040fe20000000000 */
[----:B------:R1:W-:Y:S01]  /*02a0*/  STG.E desc[UR8][R8.64+-0x18], R17 ;  /* 0xffffe81108007986 */ /* 0x0003e2000c101908 */
[----:B------:R-:W-:-:S02]  /*02b0*/  VIADD R29, R0, 0x8 ;  /* 0x00000008001d7836 */ /* 0x000fc40000000000 */
[C---:B------:R-:W-:Y:S01]  /*02c0*/  VIADD R4, R0.reuse, 0x9 ;  /* 0x0000000900047836 */ /* 0x040fe20000000000 */
[----:B------:R2:W-:Y:S04]  /*02d0*/  STG.E desc[UR8][R8.64+-0x14], R19 ;  /* 0xffffec1308007986 */ /* 0x0005e8000c101908 */
[----:B------:R3:W-:Y:S01]  /*02e0*/  STG.E desc[UR8][R8.64+-0x10], R21 ;  /* 0xfffff01508007986 */ /* 0x0007e2000c101908 */
[----:B0-----:R-:W-:-:S03]  /*02f0*/  VIADD R15, R0, 0xb ;  /* 0x0000000b000f7836 */ /* 0x001fc60000000000 */
[----:B------:R0:W-:Y:S01]  /*0300*/  STG.E desc[UR8][R8.64+-0xc], R23 ;  /* 0xfffff41708007986 */ /* 0x0001e2000c101908 */
[C---:B-1----:R-:W-:Y:S01]  /*0310*/  VIADD R17, R0.reuse, 0xc ;  /* 0x0000000c00117836 */ /* 0x042fe20000000000 */
[C---:B--2---:R-:W-:Y:S02]  /*0320*/  IADD3 R19, PT, PT, R0.reuse, 0xd, RZ ;  /* 0x0000000d00137810 */ /* 0x044fe40007ffe0ff */
[----:B------:R1:W-:Y:S01]  /*0330*/  STG.E desc[UR8][R8.64+-0x20], R0 ;  /* 0xffffe00008007986 */ /* 0x0003e2000c101908 */
[----:B---3--:R-:W-:-:S03]  /*0340*/  VIADD R21, R0, 0xe ;  /* 0x0000000e00157836 */ /* 0x008fc60000000000 */
[----:B------:R2:W-:Y:S01]  /*0350*/  STG.E desc[UR8][R8.64+0x4], R4 ;  /* 0x0000040408007986 */ /* 0x0005e2000c101908 */
[----:B0-----:R-:W-:-:S03]  /*0360*/  VIADD R23, R0, 0xf ;  /* 0x0000000f00177836 */ /* 0x001fc60000000000 */
[----:B------:R0:W-:Y:S01]  /*0370*/  STG.E desc[UR8][R8.64+-0x8], R25 ;  /* 0xfffff81908007986 */ /* 0x0001e2000c101908 */
[----:B-1----:R-:W-:-:S03]  /*0380*/  IADD3 R0, PT, PT, R0, 0x10, RZ ;  /* 0x0000001000007810 */ /* 0x002fc60007ffe0ff */
[----:B------:R1:W-:Y:S01]  /*0390*/  STG.E desc[UR8][R8.64+-0x4], R27 ;  /* 0xfffffc1b08007986 */ /* 0x0003e2000c101908 */
[----:B------:R-:W-:-:S03]  /*03a0*/  ISETP.NE.AND P0, PT, R0, R13, PT ;  /* 0x0000000d0000720c */ /* 0x000fc60003f05270 */
[----:B------:R1:W-:Y:S01]  /*03b0*/  STG.E desc[UR8][R8.64], R29 ;  /* 0x0000001d08007986 */ /* 0x0003e2000c101908 */
[----:B--2---:R-:W-:-:S03]  /*03c0*/  IADD3 R4, P1, PT, R8, 0x40, RZ ;  /* 0x0000004008047810 */ /* 0x004fc60007f3e0ff */
[----:B------:R1:W-:Y:S02]  /*03d0*/  STG.E desc[UR8][R8.64+0x8], R12 ;  /* 0x0000080c08007986 */ /* 0x0003e4000c101908 */
[----:B0-----:R-:W-:Y:S02]  /*03e0*/  IMAD.X R25, RZ, RZ, R9, P1 ;  /* 0x000000ffff197224 */ /* 0x001fe400008e0609 */
[----:B------:R1:W-:Y:S04]  /*03f0*/  STG.E desc[UR8][R8.64+0xc], R15 ;  /* 0x00000c0f08007986 */ /* 0x0003e8000c101908 */
[----:B------:R1:W-:Y:S04]  /*0400*/  STG.E desc[UR8][R8.64+0x10], R17 ;  /* 0x0000101108007986 */ /* 0x0003e8000c101908 */
[----:B------:R1:W-:Y:S04]  /*0410*/  STG.E desc[UR8][R8.64+0x14], R19 ;  /* 0x0000141308007986 */ /* 0x0003e8000c101908 */
[----:B------:R1:W-:Y:S04]  /*0420*/  STG.E desc[UR8][R8.64+0x18], R21 ;  /* 0x0000181508007986 */ /* 0x0003e8000c101908 */
[----:B------:R1:W-:Y:S01]  /*0430*/  STG.E desc[UR8][R8.64+0x1c], R23 ;  /* 0x00001c1708007986 */ /* 0x0003e2000c101908 */
[----:B------:R-:W-:Y:S05]  /*0440*/  @P0 BRA `(.L_x_2) ;  /* 0xfffffffc00680947 */ /* 0x000fea000383ffff */
.L_x_1:
[----:B------:R-:W-:Y:S05]  /*0450*/  BRA.U !UP1, `(.L_x_0) ;  /* 0x0000000109cc7547 */ /* 0x000fea000b800000 */
[----:B------:R-:W0:Y:S01]  /*0460*/  LDCU UR4, c[0x0][0x388] ;  /* 0x00007100ff0477ac */ /* 0x000e220008000800 */
[----:B------:R-:W-:Y:S02]  /*0470*/  UISETP.GE.U32.AND UP0, UPT, UR5, 0x8, UPT ;  /* 0x000000080500788c */ /* 0x000fe4000bf06070 */
[----:B0-----:R-:W-:-:S04]  /*0480*/  ULOP3.LUT UR6, UR4, 0x7, URZ, 0xc0, !UPT ;  /* 0x0000000704067892 */ /* 0x001fc8000f8ec0ff */
[----:B------:R-:W-:-:S03]  /*0490*/  UISETP.NE.AND UP1, UPT, UR6, URZ, UPT ;  /* 0x000000ff0600728c */ /* 0x000fc6000bf25270 */
[----:B------:R-:W-:Y:S08]  /*04a0*/  BRA.U !UP0, `(.L_x_3) ;  /* 0x0000000108447547 */ /* 0x000ff0000b800000 */
[C---:B-1----:R-:W-:Y:S01]  /*04b0*/  VIADD R15, R13.reuse, 0x1 ;  /* 0x000000010d0f7836 */ /* 0x042fe20000000000 */
[C---:B------:R-:W-:Y:S01]  /*04c0*/  IADD3 R17, PT, PT, R13.reuse, 0x2, RZ ;  /* 0x000000020d117810 */ /* 0x040fe20007ffe0ff */
[C---:B------:R-:W-:Y:S01]  /*04d0*/  IMAD.WIDE.U32 R8, R13.reuse, 0x4, R2 ;  /* 0x000000040d087825 */ /* 0x040fe200078e0002 */
[----:B------:R-:W-:-:S03]  /*04e0*/  IADD3 R23, PT, PT, R13, 0x5, RZ ;  /* 0x000000050d177810 */ /* 0x000fc60007ffe0ff */
[C---:B------:R-:W-:Y:S01]  /*04f0*/  VIADD R19, R13.reuse, 0x3 ;  /* 0x000000030d137836 */ /* 0x040fe20000000000 */
[----:B------:R-:W-:Y:S01]  /*0500*/  STG.E desc[UR8][R8.64+0x4], R15 ;  /* 0x0000040f08007986 */ /* 0x000fe2000c101908 */
[C---:B------:R-:W-:Y:S02]  /*0510*/  VIADD R21, R13.reuse, 0x4 ;  /* 0x000000040d157836 */ /* 0x040fe40000000000 */
[C---:B------:R-:W-:Y:S01]  /*0520*/  VIADD R25, R13.reuse, 0x6 ;  /* 0x000000060d197836 */ /* 0x040fe20000000000 */
[----:B------:R-:W-:Y:S01]  /*0530*/  STG.E desc[UR8][R8.64+0x8], R17 ;  /* 0x0000081108007986 */ /* 0x000fe2000c101908 */
[----:B------:R-:W-:-:S03]  /*0540*/  VIADD R27, R13, 0x7 ;  /* 0x000000070d1b7836 */ /* 0x000fc60000000000 */
[----:B------:R-:W-:Y:S04]  /*0550*/  STG.E desc[UR8][R8.64+0xc], R19 ;  /* 0x00000c1308007986 */ /* 0x000fe8000c101908 */
[----:B------:R-:W-:Y:S04]  /*0560*/  STG.E desc[UR8][R8.64+0x10], R21 ;  /* 0x0000101508007986 */ /* 0x000fe8000c101908 */
[----:B------:R-:W-:Y:S04]  /*0570*/  STG.E desc[UR8][R8.64+0x14], R23 ;  /* 0x0000141708007986 */ /* 0x000fe8000c101908 */
[----:B------:R-:W-:Y:S04]  /*0580*/  STG.E desc[UR8][R8.64+0x18], R25 ;  /* 0x0000181908007986 */ /* 0x000fe8000c101908 */
[----:B------:R-:W-:Y:S04]  /*0590*/  STG.E desc[UR8][R8.64+0x1c], R27 ;  /* 0x00001c1b08007986 */ /* 0x000fe8000c101908 */
[----:B------:R0:W-:Y:S02]  /*05a0*/  STG.E desc[UR8][R8.64], R13 ;  /* 0x0000000d08007986 */ /* 0x0001e4000c101908 */
[----:B0-----:R-:W-:-:S07]  /*05b0*/  IADD3 R13, PT, PT, R13, 0x8, RZ ;  /* 0x000000080d0d7810 */ /* 0x001fce0007ffe0ff */
.L_x_3:
[----:B------:R-:W-:Y:S05]  /*05c0*/  BRA.U !UP1, `(.L_x_0) ;  /* 0x0000000109707547 */ /* 0x000fea000b800000 */
[----:B------:R-:W-:Y:S02]  /*05d0*/  UISETP.GE.U32.AND UP0, UPT, UR6, 0x4, UPT ;  /* 0x000000040600788c */ /* 0x000fe4000bf06070 */
[----:B------:R-:W-:-:S04]  /*05e0*/  ULOP3.LUT UR4, UR4, 0x3, URZ, 0xc0, !UPT ;  /* 0x0000000304047892 */ /* 0x000fc8000f8ec0ff */
[----:B------:R-:W-:-:S03]  /*05f0*/  UISETP.NE.AND UP1, UPT, UR4, URZ, UPT ;  /* 0x000000ff0400728c */ /* 0x000fc6000bf25270 */
[----:B------:R-:W-:Y:S08]  /*0600*/  BRA.U !UP0, `(.L_x_4) ;  /* 0x0000000108247547 */ /* 0x000ff0000b800000 */
[C---:B-1----:R-:W-:Y:S01]  /*0610*/  VIADD R15, R13.reuse, 0x1 ;  /* 0x000000010d0f7836 */ /* 0x042fe20000000000 */
[C---:B------:R-:W-:Y:S01]  /*0620*/  IADD3 R19, PT, PT, R13.reuse, 0x3, RZ ;  /* 0x000000030d137810 */ /* 0x040fe20007ffe0ff */
[----:B------:R-:W-:-:S04]  /*0630*/  IMAD.WIDE.U32 R8, R13, 0x4, R2 ;  /* 0x000000040d087825 */ /* 0x000fc800078e0002 */
[C---:B------:R-:W-:Y:S01]  /*0640*/  VIADD R17, R13.reuse, 0x2 ;  /* 0x000000020d117836 */ /* 0x040fe20000000000 */
[----:B------:R-:W-:Y:S04]  /*0650*/  STG.E desc[UR8][R8.64+0x4], R15 ;  /* 0x0000040f08007986 */ /* 0x000fe8000c101908 */
[----:B------:R-:W-:Y:S04]  /*0660*/  STG.E desc[UR8][R8.64+0x8], R17 ;  /* 0x0000081108007986 */ /* 0x000fe8000c101908 */
[----:B------:R-:W-:Y:S04]  /*0670*/  STG.E desc[UR8][R8.64+0xc], R19 ;  /* 0x00000c1308007986 */ /* 0x000fe8000c101908 */
[----:B------:R0:W-:Y:S02]  /*0680*/  STG.E desc[UR8][R8.64], R13 ;  /* 0x0000000d08007986 */ /* 0x0001e4000c101908 */
[----:B0-----:R-:W-:-:S07]  /*0690*/  VIADD R13, R13, 0x4 ;  /* 0x000000040d0d7836 */ /* 0x001fce0000000000 */
.L_x_4:
[----:B------:R-:W-:Y:S05]  /*06a0*/  BRA.U !UP1, `(.L_x_0) ;  /* 0x0000000109387547 */ /* 0x000fea000b800000 */
[----:B------:R-:W0:Y:S01]  /*06b0*/  LDCU.64 UR6, c[0x0][0x380] ;  /* 0x00007000ff0677ac */ /* 0x000e220008000a00 */
[----:B------:R-:W-:Y:S01]  /*06c0*/  IMAD.WIDE.U32 R6, R13, 0x4, R6 ;  /* 0x000000040d067825 */ /* 0x000fe200078e0006 */
[----:B------:R-:W-:Y:S02]  /*06d0*/  UIADD3 UR4, UPT, UPT, -UR4, URZ, URZ ;  /* 0x000000ff04047290 */ /* 0x000fe4000fffe1ff */
[----:B0-----:R-:W-:-:S04]  /*06e0*/  IADD3 R0, P0, PT, R6, UR6, RZ ;  /* 0x0000000606007c10 */ /* 0x001fc8000ff1e0ff */
[----:B-1----:R-:W-:-:S09]  /*06f0*/  IADD3.X R9, PT, PT, R7, UR7, RZ, P0, !PT ;  /* 0x0000000707097c10 */ /* 0x002fd200087fe4ff */
.L_x_5:
[----:B------:R-:W-:Y:S01]  /*0700*/  UIADD3 UR4, UPT, UPT, UR4, 0x1, URZ ;  /* 0x0000000104047890 */ /* 0x000fe2000fffe0ff */
[----:B------:R-:W-:Y:S01]  /*0710*/  IMAD.MOV.U32 R6, RZ, RZ, R0 ;  /* 0x000000ffff067224 */ /* 0x000fe200078e0000 */
[----:B------:R-:W-:Y:S02]  /*0720*/  MOV R7, R9 ;  /* 0x0000000900077202 */ /* 0x000fe40000000f00 */
[----:B------:R-:W-:Y:S01]  /*0730*/  UISETP.NE.AND UP0, UPT, UR4, URZ, UPT ;  /* 0x000000ff0400728c */ /* 0x000fe2000bf05270 */
[----:B------:R-:W-:Y:S02]  /*0740*/  IADD3 R0, P0, PT, R0, 0x4, RZ ;  /* 0x0000000400007810 */ /* 0x000fe40007f1e0ff */
[----:B------:R0:W-:Y:S03]  /*0750*/  STG.E desc[UR8][R6.64], R13 ;  /* 0x0000000d06007986 */ /* 0x0001e6000c101908 */
[----:B------:R-:W-:-:S02]  /*0760*/  IMAD.X R9, RZ, RZ, R9, P0 ;  /* 0x000000ffff097224 */ /* 0x000fc400000e0609 */
[----:B0-----:R-:W-:Y:S01]  /*0770*/  VIADD R13, R13, 0x1 ;  /* 0x000000010d0d7836 */ /* 0x001fe20000000000 */
[----:B------:R-:W-:Y:S06]  /*0780*/  BRA.U UP0, `(.L_x_5) ;  /* 0xfffffffd00dc7547 */ /* 0x000fec000b83ffff */
.L_x_0:
[----:B------:R-:W0:Y:S02]  /*0790*/  LDC R6, c[0x0][0x388] ;  /* 0x0000e200ff067b82 */ /* 0x000e240000000800 */
[----:B0-----:R-:W-:-:S04]  /*07a0*/  IADD3 R0, PT, PT, R6, -0x1, RZ ;  /* 0xffffffff06007810 */ /* 0x001fc80007ffe0ff */
[----:B------:R-:W-:-:S13]  /*07b0*/  ISETP.NE.AND P0, PT, R0, RZ, PT ;  /* 0x000000ff0000720c */ /* 0x000fda0003f05270 */
[----:B------:R-:W-:Y:S05]  /*07c0*/  @!P0 EXIT ;  /* 0x000000000000894d */ /* 0x000fea0003800000 */
[----:B------:R-:W-:Y:S01]  /*07d0*/  VIADD R4, R6, 0xfffffffe ;  /* 0xfffffffe06047836 */ /* 0x000fe20000000000 */
[----:B-1----:R-:W-:Y:S01]  /*07e0*/  LOP3.LUT R15, R0, 0x7, RZ, 0xc0, !PT ;  /* 0x00000007000f7812 */ /* 0x002fe200078ec0ff */
[----:B------:R-:W-:-:S03]  /*07f0*/  IMAD.MOV.U32 R9, RZ, RZ, R0 ;  /* 0x000000ffff097224 */ /* 0x000fc600078e0000 */
[----:B------:R-:W-:-:S13]  /*0800*/  ISETP.GE.U32.AND P0, PT, R4, 0x7, PT ;  /* 0x000000070400780c */ /* 0x000fda0003f06070 */
[----:B------:R-:W-:Y:S05]  /*0810*/  @!P0 BRA `(.L_x_6) ;  /* 0x0000001000148947 */ /* 0x000fea0003800000 */
[----:B------:R-:W-:Y:S02]  /*0820*/  LOP3.LUT R4, R0, 0xfffffff8, RZ, 0xc0, !PT ;  /* 0xfffffff800047812 */ /* 0x000fe400078ec0ff */
[----:B------:R-:W-:-:S03]  /*0830*/  IADD3 R5, PT, PT, R6, -0x4, RZ ;  /* 0xfffffffc06057810 */ /* 0x000fc60007ffe0ff */
[----:B------:R-:W-:-:S07]  /*0840*/  IMAD.MOV R4, RZ, RZ, -R4 ;  /* 0x000000ffff047224 */ /* 0x000fce00078e0a04 */
.L_x_7:
[----:B0-----:R-:W-:Y:S01]  /*0850*/  VIADD R8, R5, 0x4 ;  /* 0x0000000405087836 */ /* 0x001fe20000000000 */
[----:B------:R-:W-:-:S03]  /*0860*/  SHF.L.U32 R7, R14, 0x10, RZ ;  /* 0x000000100e077819 */ /* 0x000fc600000006ff */
[----:B------:R-:W0:Y:S01]  /*0870*/  I2F.U32.RP R12, R8 ;  /* 0x00000008000c7306 */ /* 0x000e220000209000 */
[----:B------:R-:W-:Y:S01]  /*0880*/  LOP3.LUT R6, R7, R14, RZ, 0x3c, !PT ;  /* 0x0000000e07067212 */ /* 0x000fe200078e3cff */
[----:B------:R-:W-:Y:S01]  /*0890*/  IMAD.MOV R17, RZ, RZ, -R8 ;  /* 0x000000ffff117224 */ /* 0x000fe200078e0a08 */
[----:B------:R-:W-:Y:S02]  /*08a0*/  ISETP.NE.U32.AND P1, PT, R8, RZ, PT ;  /* 0x000000ff0800720c */ /* 0x000fe40003f25070 */
[----:B------:R-:W-:-:S04]  /*08b0*/  SHF.R.U32.HI R9, RZ, 0x5, R6 ;  /* 0x00000005ff097819 */ /* 0x000fc80000011606 */
[----:B------:R-:W-:-:S04]  /*08c0*/  LOP3.LUT R9, R9, R6, RZ, 0x3c, !PT ;  /* 0x0000000609097212 */ /* 0x000fc800078e3cff */
[----:B------:R-:W-:Y:S01]  /*08d0*/  SHF.L.U32 R6, R9, 0x1, RZ ;  /* 0x0000000109067819 */ /* 0x000fe200000006ff */
[----:B0-----:R-:W0:Y:S02]  /*08e0*/  MUFU.RCP R12, R12 ;  /* 0x0000000c000c7308 */ /* 0x001e240000001000 */
[----:B0-----:R-:W-:Y:S01]  /*08f0*/  VIADD R13, R12, 0xffffffe ;  /* 0x0ffffffe0c0d7836 */ /* 0x001fe20000000000 */
[----:B------:R-:W-:Y:S01]  /*0900*/  LOP3.LUT R12, R11, R10, R6, 0x96, !PT ;  /* 0x0000000a0b0c7212 */ /* 0x000fe200078e9606 */
[----:B------:R-:W-:-:S04]  /*0910*/  IMAD.MOV.U32 R6, RZ, RZ, RZ ;  /* 0x000000ffff067224 */ /* 0x000fc800078e00ff */
[----:B------:R0:W1:Y:S01]  /*0920*/  F2I.FTZ.U32.TRUNC.NTZ R7, R13 ;  /* 0x0000000d00077305 */ /* 0x000062000021f000 */
[----:B------:R-:W-:Y:S01]  /*0930*/  LOP3.LUT R19, R12, R9, RZ, 0x3c, !PT ;  /* 0x000000090c137212 */ /* 0x000fe200078e3cff */
[----:B------:R-:W-:-:S04]  /*0940*/  VIADD R9, R5, 0x3 ;  /* 0x0000000305097836 */ /* 0x000fc80000000000 */
[----:B0-----:R-:W-:-:S05]  /*0950*/  IMAD.WIDE.U32 R12, R9, 0x4, R2 ;  /* 0x00000004090c7825 */ /* 0x001fca00078e0002 */
[----:B------:R-:W2:Y:S01]  /*0960*/  LDG.E R23, desc[UR8][R12.64] ;  /* 0x000000080c177981 */ /* 0x000ea2000c1e1900 */
[----:B-1----:R-:W-:-:S04]  /*0970*/  IMAD R17, R17, R7, RZ ;  /* 0x0000000711117224 */ /* 0x002fc800078e02ff */
[----:B------:R-:W-:-:S06]  /*0980*/  IMAD.HI.U32 R6, R7, R17, R6 ;  /* 0x0000001107067227 */ /* 0x000fcc00078e0006 */
[----:B------:R-:W-:-:S04]  /*0990*/  IMAD.HI.U32 R6, R6, R19, RZ ;  /* 0x0000001306067227 */ /* 0x000fc800078e00ff */
[----:B------:R-:W-:-:S04]  /*09a0*/  IMAD.MOV R6, RZ, RZ, -R6 ;  /* 0x000000ffff067224 */ /* 0x000fc800078e0a06 */
[----:B------:R-:W-:-:S05]  /*09b0*/  IMAD R17, R8, R6, R19 ;  /* 0x0000000608117224 */ /* 0x000fca00078e0213 */
[----:B------:R-:W-:-:S13]  /*09c0*/  ISETP.GE.U32.AND P0, PT, R17, R8, PT ;  /* 0x000000081100720c */ /* 0x000fda0003f06070 */
[----:B------:R-:W-:-:S04]  /*09d0*/  @P0 IADD3 R17, PT, PT, -R8, R17, RZ ;  /* 0x0000001108110210 */ /* 0x000fc80007ffe1ff */
[----:B------:R-:W-:-:S13]  /*09e0*/  ISETP.GE.U32.AND P0, PT, R17, R8, PT ;  /* 0x000000081100720c */ /* 0x000fda0003f06070 */
[----:B------:R-:W-:Y:S01]  /*09f0*/  @P0 IMAD.IADD R17, R17, 0x1, -R8 ;  /* 0x0000000111110824 */ /* 0x000fe200078e0a08 */
[----:B------:R-:W-:-:S05]  /*0a00*/  @!P1 LOP3.LUT R17, RZ, R8, RZ, 0x33, !PT ;  /* 0x00000008ff119212 */ /* 0x000fca00078e33ff */
[----:B------:R-:W-:-:S05]  /*0a10*/  IMAD.WIDE.U32 R16, R17, 0x4, R2 ;  /* 0x0000000411107825 */ /* 0x000fca00078e0002 */
[----:B------:R-:W3:Y:S01]  /*0a20*/  LDG.E R21, desc[UR8][R16.64] ;  /* 0x0000000810157981 */ /* 0x000ee2000c1e1900 */
[----:B------:R-:W0:Y:S08]  /*0a30*/  I2F.U32.RP R8, R9 ;  /* 0x0000000900087306 */ /* 0x000e300000209000 */
[----:B0-----:R-:W0:Y:S01]  /*0a40*/  MUFU.RCP R8, R8 ;  /* 0x0000000800087308 */ /* 0x001e220000001000 */
[----:B------:R-:W-:-:S04]  /*0a50*/  SHF.L.U32 R6, R11, 0x10, RZ ;  /* 0x000000100b067819 */ /* 0x000fc800000006ff */
[----:B------:R-:W-:-:S04]  /*0a60*/  LOP3.LUT R6, R6, R11, RZ, 0x3c, !PT ;  /* 0x0000000b06067212 */ /* 0x000fc800078e3cff */
[----:B------:R-:W-:Y:S01]  /*0a70*/  SHF.R.U32.HI R11, RZ, 0x5, R6 ;  /* 0x00000005ff0b7819 */ /* 0x000fe20000011606 */
[----:B0-----:R-:W-:-:S06]  /*0a80*/  VIADD R7, R8, 0xffffffe ;  /* 0x0ffffffe08077836 */ /* 0x001fcc0000000000 */
[----:B------:R-:W0:Y:S01]  /*0a90*/  F2I.FTZ.U32.TRUNC.NTZ R7, R7 ;  /* 0x0000000700077305 */ /* 0x000e22000021f000 */
[----:B------:R-:W-:Y:S01]  /*0aa0*/  LOP3.LUT R11, R11, R6, RZ, 0x3c, !PT ;  /* 0x000000060b0b7212 */ /* 0x000fe200078e3cff */
[----:B------:R-:W-:-:S03]  /*0ab0*/  IMAD.MOV R25, RZ, RZ, -R9 ;  /* 0x000000ffff197224 */ /* 0x000fc600078e0a09 */
[----:B------:R-:W-:-:S04]  /*0ac0*/  SHF.L.U32 R6, R11, 0x1, RZ ;  /* 0x000000010b067819 */ /* 0x000fc800000006ff */
[----:B------:R-:W-:Y:S01]  /*0ad0*/  LOP3.LUT R14, R10, R19, R6, 0x96, !PT ;  /* 0x000000130a0e7212 */ /* 0x000fe200078e9606 */
[----:B------:R-:W-:Y:S02]  /*0ae0*/  IMAD.MOV.U32 R6, RZ, RZ, RZ ;  /* 0x000000ffff067224 */ /* 0x000fe400078e00ff */
[----:B0-----:R-:W-:Y:S01]  /*0af0*/  IMAD R25, R25, R7, RZ ;  /* 0x0000000719197224 */ /* 0x001fe200078e02ff */
[----:B------:R-:W-:-:S03]  /*0b00*/  LOP3.LUT R14, R14, R11, RZ, 0x3c, !PT ;  /* 0x0000000b0e0e7212 */ /* 0x000fc600078e3cff */
[----:B------:R-:W-:-:S06]  /*0b10*/  IMAD.HI.U32 R25, R7, R25, R6 ;  /* 0x0000001907197227 */ /* 0x000fcc00078e0006 */
[----:B------:R-:W-:-:S04]  /*0b20*/  IMAD.HI.U32 R25, R25, R14, RZ ;  /* 0x0000000e19197227 */ /* 0x000fc800078e00ff */
[----:B------:R-:W-:-:S04]  /*0b30*/  IMAD.MOV R25, RZ, RZ, -R25 ;  /* 0x000000ffff197224 */ /* 0x000fc800078e0a19 */
[----:B------:R-:W-:-:S05]  /*0b40*/  IMAD R8, R9, R25, R14 ;  /* 0x0000001909087224 */ /* 0x000fca00078e020e */
[----:B------:R-:W-:Y:S02]  /*0b50*/  ISETP.GE.U32.AND P0, PT, R8, R9, PT ;  /* 0x000000090800720c */ /* 0x000fe40003f06070 */
[----:B------:R-:W-:-:S11]  /*0b60*/  ISETP.NE.U32.AND P1, PT, R9, RZ, PT ;  /* 0x000000ff0900720c */ /* 0x000fd60003f25070 */
[----:B------:R-:W-:-:S04]  /*0b70*/  @P0 IADD3 R8, PT, PT, -R9, R8, RZ ;  /* 0x0000000809080210 */ /* 0x000fc80007ffe1ff */
[----:B------:R-:W-:Y:S01]  /*0b80*/  ISETP.GE.U32.AND P0, PT, R8, R9, PT ;  /* 0x000000090800720c */ /* 0x000fe20003f06070 */
[----:B------:R-:W-:-:S04]  /*0b90*/  VIADD R18, R5, 0x2 ;  /* 0x0000000205127836 */ /* 0x000fc80000000000 */
[----:B------:R-:W-:-:S08]  /*0ba0*/  IMAD.WIDE.U32 R6, R18, 0x4, R2 ;  /* 0x0000000412067825 */ /* 0x000fd000078e0002 */
[----:B------:R-:W-:Y:S01]  /*0bb0*/  @P0 IMAD.IADD R8, R8, 0x1, -R9 ;  /* 0x0000000108080824 */ /* 0x000fe200078e0a09 */
[----:B------:R-:W-:-:S05]  /*0bc0*/  @!P1 LOP3.LUT R8, RZ, R9, RZ, 0x33, !PT ;  /* 0x00000009ff089212 */ /* 0x000fca00078e33ff */
[----:B------:R-:W-:Y:S01]  /*0bd0*/  IMAD.WIDE.U32 R8, R8, 0x4, R2 ;  /* 0x0000000408087825 */ /* 0x000fe200078e0002 */
[----:B---3--:R0:W-:Y:S04]  /*0be0*/  STG.E desc[UR8][R12.64], R21 ;  /* 0x000000150c007986 */ /* 0x0081e8000c101908 */
[----:B--2---:R1:W-:Y:S04]  /*0bf0*/  STG.E desc[UR8][R16.64], R23 ;  /* 0x0000001710007986 */ /* 0x0043e8000c101908 */
[----:B------:R-:W2:Y:S04]  /*0c00*/  LDG.E R25, desc[UR8][R8.64] ;  /* 0x0000000808197981 */ /* 0x000ea8000c1e1900 */
[----:B------:R-:W3:Y:S01]  /*0c10*/  LDG.E R27, desc[UR8][R6.64] ;  /* 0x00000008061b7981 */ /* 0x000ee2000c1e1900 */
[----:B------:R-:W4:Y:S08]  /*0c20*/  I2F.U32.RP R20, R18 ;  /* 0x0000001200147306 */ /* 0x000f300000209000 */
[----:B----4-:R-:W4:Y:S01]  /*0c30*/  MUFU.RCP R20, R20 ;  /* 0x0000001400147308 */ /* 0x010f220000001000 */
[----:B------:R-:W-:-:S04]  /*0c40*/  SHF.L.U32 R11, R10, 0x10, RZ ;  /* 0x000000100a0b7819 */ /* 0x000fc800000006ff */
[----:B------:R-:W-:-:S04]  /*0c50*/  LOP3.LUT R10, R11, R10, RZ, 0x3c, !PT ;  /* 0x0000000a0b0a7212 */ /* 0x000fc800078e3cff */
[----:B------:R-:W-:Y:S01]  /*0c60*/  SHF.R.U32.HI R29, RZ, 0x5, R10 ;  /* 0x00000005ff1d7819 */ /* 0x000fe2000001160a */
[----:B----4-:R-:W-:-:S04]  /*0c70*/  VIADD R22, R20, 0xffffffe ;  /* 0x0ffffffe14167836 */ /* 0x010fc80000000000 */
[----:B------:R-:W4:Y:S01]  /*0c80*/  F2I.FTZ.U32.TRUNC.NTZ R11, R22 ;  /* 0x00000016000b7305 */ /* 0x000f22000021f000 */
[----:B------:R-:W-:Y:S01]  /*0c90*/  LOP3.LUT R29, R29, R10, RZ, 0x3c, !PT ;  /* 0x0000000a1d1d7212 */ /* 0x000fe200078e3cff */
[----:B0-----:R-:W-:-:S03]  /*0ca0*/  IMAD.MOV R13, RZ, RZ, -R18 ;  /* 0x000000ffff0d7224 */ /* 0x001fc600078e0a12 */
[----:B------:R-:W-:-:S04]  /*0cb0*/  SHF.L.U32 R10, R29, 0x1, RZ ;  /* 0x000000011d0a7819 */ /* 0x000fc800000006ff */
[----:B------:R-:W-:Y:S01]  /*0cc0*/  LOP3.LUT R12, R19, R14, R10, 0x96, !PT ;  /* 0x0000000e130c7212 */ /* 0x000fe200078e960a */
[----:B------:R-:W-:Y:S02]  /*0cd0*/  IMAD.MOV.U32 R10, RZ, RZ, RZ ;  /* 0x000000ffff0a7224 */ /* 0x000fe400078e00ff */
[----:B----4-:R-:W-:Y:S01]  /*0ce0*/  IMAD R13, R13, R11, RZ ;  /* 0x0000000b0d0d7224 */ /* 0x010fe200078e02ff */
[----:B-1----:R-:W-:-:S03]  /*0cf0*/  LOP3.LUT R17, R12, R29, RZ, 0x3c, !PT ;  /* 0x0000001d0c117212 */ /* 0x002fc600078e3cff */
        /* <DEDUP_REMOVED lines=13> */
[----:B--2---:R0:W-:Y:S04]  /*0dd0*/  STG.E desc[UR8][R6.64], R25 ;  /* 0x0000001906007986 */ /* 0x0041e8000c101908 */
[----:B---3--:R1:W-:Y:S04]  /*0de0*/  STG.E desc[UR8][R8.64], R27 ;  /* 0x0000001b08007986 */ /* 0x0083e8000c101908 */
[----:B------:R-:W2:Y:S04]  /*0df0*/  LDG.E R23, desc[UR8][R12.64] ;  /* 0x000000080c177981 */ /* 0x000ea8000c1e1900 */
[----:B------:R-:W3:Y:S01]  /*0e00*/  LDG.E R29, desc[UR8][R10.64] ;  /* 0x000000080a1d7981 */ /* 0x000ee2000c1e1900 */
[----:B------:R-:W4:Y:S08]  /*0e10*/  I2F.U32.RP R20, R21 ;  /* 0x0000001500147306 */ /* 0x000f300000209000 */
[----:B----4-:R-:W4:Y:S01]  /*0e20*/  MUFU.RCP R20, R20 ;  /* 0x0000001400147308 */ /* 0x010f220000001000 */
[----:B------:R-:W-:-:S04]  /*0e30*/  SHF.L.U32 R16, R19, 0x10, RZ ;  /* 0x0000001013107819 */ /* 0x000fc800000006ff */
[----:B------:R-:W-:Y:S01]  /*0e40*/  LOP3.LUT R16, R16, R19, RZ, 0x3c, !PT ;  /* 0x0000001310107212 */ /* 0x000fe200078e3cff */
[----:B0-----:R-:W-:-:S03]  /*0e50*/  IMAD.MOV R6, RZ, RZ, -R21 ;  /* 0x000000ffff067224 */ /* 0x001fc600078e0a15 */
[----:B------:R-:W-:Y:S01]  /*0e60*/  SHF.R.U32.HI R18, RZ, 0x5, R16 ;  /* 0x00000005ff127819 */ /* 0x000fe20000011610 */
[----:B----4-:R-:W-:-:S04]  /*0e70*/  VIADD R22, R20, 0xffffffe ;  /* 0x0ffffffe14167836 */ /* 0x010fc80000000000 */
[----:B------:R-:W0:Y:S01]  /*0e80*/  F2I.FTZ.U32.TRUNC.NTZ R19, R22 ;  /* 0x0000001600137305 */ /* 0x000e22000021f000 */
[----:B------:R-:W-:Y:S02]  /*0e90*/  LOP3.LUT R16, R18, R16, RZ, 0x3c, !PT ;  /* 0x0000001012107212 */ /* 0x000fe400078e3cff */
[----:B-1----:R-:W-:-:S03]  /*0ea0*/  MOV R9, R6 ;  /* 0x0000000600097202 */ /* 0x002fc60000000f00 */
[----:B------:R-:W-:Y:S02]  /*0eb0*/  IMAD.SHL.U32 R6, R16, 0x2, RZ ;  /* 0x0000000210067824 */ /* 0x000fe400078e00ff */
[----:B------:R-:W-:-:S03]  /*0ec0*/  IMAD.MOV.U32 R18, RZ, RZ, RZ ;  /* 0x000000ffff127224 */ /* 0x000fc600078e00ff */
[----:B------:R-:W-:Y:S01]  /*0ed0*/  LOP3.LUT R7, R14, R17, R6, 0x96, !PT ;  /* 0x000000110e077212 */ /* 0x000fe200078e9606 */
[----:B0-----:R-:W-:-:S03]  /*0ee0*/  IMAD R9, R9, R19, RZ ;  /* 0x0000001309097224 */ /* 0x001fc600078e02ff */
[----:B------:R-:W-:Y:S01]  /*0ef0*/  LOP3.LUT R16, R7, R16, RZ, 0x3c, !PT ;  /* 0x0000001007107212 */ /* 0x000fe200078e3cff */
[----:B------:R-:W-:-:S06]  /*0f00*/  IMAD.HI.U32 R19, R19, R9, R18 ;  /* 0x0000000913137227 */ /* 0x000fcc00078e0012 */
[----:B------:R-:W-:-:S05]  /*0f10*/  IMAD.HI.U32 R19, R19, R16, RZ ;  /* 0x0000001013137227 */ /* 0x000fca00078e00ff */
[----:B------:R-:W-:-:S05]  /*0f20*/  IADD3 R19, PT, PT, -R19, RZ, RZ ;  /* 0x000000ff13137210 */ /* 0x000fca0007ffe1ff */
[----:B------:R-:W-:-:S05]  /*0f30*/  IMAD R8, R21, R19, R16 ;  /* 0x0000001315087224 */ /* 0x000fca00078e0210 */
[----:B------:R-:W-:Y:S02]  /*0f40*/  ISETP.GE.U32.AND P0, PT, R8, R21, PT ;  /* 0x000000150800720c */ /* 0x000fe40003f06070 */
[----:B------:R-:W-:-:S11]  /*0f50*/  ISETP.NE.U32.AND P1, PT, R21, RZ, PT ;  /* 0x000000ff1500720c */ /* 0x000fd60003f25070 */
[----:B------:R-:W-:-:S05]  /*0f60*/  @P0 IMAD.IADD R8, R8, 0x1, -R21 ;  /* 0x0000000108080824 */ /* 0x000fca00078e0a15 */
[----:B------:R-:W-:Y:S01]  /*0f70*/  ISETP.GE.U32.AND P0, PT, R8, R21, PT ;  /* 0x000000150800720c */ /* 0x000fe20003f06070 */
[----:B------:R-:W-:-:S12]  /*0f80*/  IMAD.WIDE.U32 R6, R5, 0x4, R2 ;  /* 0x0000000405067825 */ /* 0x000fd800078e0002 */
[----:B------:R-:W-:Y:S01]  /*0f90*/  @P0 IMAD.IADD R8, R8, 0x1, -R21 ;  /* 0x0000000108080824 */ /* 0x000fe200078e0a15 */
[----:B------:R-:W-:-:S05]  /*0fa0*/  @!P1 LOP3.LUT R8, RZ, R21, RZ, 0x33, !PT ;  /* 0x00000015ff089212 */ /* 0x000fca00078e33ff */
[----:B------:R-:W-:Y:S01]  /*0fb0*/  IMAD.WIDE.U32 R8, R8, 0x4, R2 ;  /* 0x0000000408087825 */ /* 0x000fe200078e0002 */
[----:B------:R-:W0:Y:S01]  /*0fc0*/  I2F.U32.RP R20, R5 ;  /* 0x0000000500147306 */ /* 0x000e220000209000 */
[----:B--2---:R1:W-:Y:S04]  /*0fd0*/  STG.E desc[UR8][R10.64], R23 ;  /* 0x000000170a007986 */ /* 0x0043e8000c101908 */
[----:B---3--:R2:W-:Y:S04]  /*0fe0*/  STG.E desc[UR8][R12.64], R29 ;  /* 0x0000001d0c007986 */ /* 0x0085e8000c101908 */
[----:B------:R-:W3:Y:S04]  /*0ff0*/  LDG.E R21, desc[UR8][R8.64] ;  /* 0x0000000808157981 */ /* 0x000ee8000c1e1900 */
[----:B------:R-:W4:Y:S01]  /*1000*/  LDG.E R25, desc[UR8][R6.64] ;  /* 0x0000000806197981 */ /* 0x000f22000c1e1900 */
[----:B0-----:R-:W0:Y:S01]  /*1010*/  MUFU.RCP R20, R20 ;  /* 0x0000001400147308 */ /* 0x001e220000001000 */
[----:B------:R-:W-:Y:S01]  /*1020*/  IMAD.U32 R27, R14, 0x10000, RZ ;  /* 0x000100000e1b7824 */ /* 0x000fe200078e00ff */
[----:B0-----:R-:W-:-:S06]  /*1030*/  IADD3 R18, PT, PT, R20, 0xffffffe, RZ ;  /* 0x0ffffffe14127810 */ /* 0x001fcc0007ffe0ff */
[----:B------:R-:W1:Y:S01]  /*1040*/  F2I.FTZ.U32.TRUNC.NTZ R19, R18 ;  /* 0x0000001200137305 */ /* 0x000e62000021f000 */
[----:B------:R-:W-:-:S04]  /*1050*/  LOP3.LUT R27, R27, R14, RZ, 0x3c, !PT ;  /* 0x0000000e1b1b7212 */ /* 0x000fc800078e3cff */
[----:B------:R-:W-:-:S04]  /*1060*/  SHF.R.U32.HI R14, RZ, 0x5, R27 ;  /* 0x00000005ff0e7819 */ /* 0x000fc8000001161b */
[----:B------:R-:W-:Y:S01]  /*1070*/  LOP3.LUT R14, R14, R27, RZ, 0x3c, !PT ;  /* 0x0000001b0e0e7212 */ /* 0x000fe200078e3cff */
[----:B-1----:R-:W-:-:S05]  /*1080*/  IMAD.MOV R10, RZ, RZ, -R19 ;  /* 0x000000ffff0a7224 */ /* 0x002fca00078e0a13 */
[----:B--2---:R-:W-:Y:S01]  /*1090*/  MOV R12, R10 ;  /* 0x0000000a000c7202 */ /* 0x004fe20000000f00 */
[----:B------:R-:W-:Y:S02]  /*10a0*/  IMAD.SHL.U32 R10, R14, 0x2, RZ ;  /* 0x000000020e0a7824 */ /* 0x000fe400078e00ff */
[----:B------:R-:W-:Y:S02]  /*10b0*/  IMAD.MOV.U32 R18, RZ, RZ, RZ ;  /* 0x000000ffff127224 */ /* 0x000fe400078e00ff */
[----:B------:R-:W-:Y:S01]  /*10c0*/  IMAD R13, R12, R5, RZ ;  /* 0x000000050c0d7224 */ /* 0x000fe200078e02ff */
[----:B------:R-:W-:-:S03]  /*10d0*/  LOP3.LUT R11, R17, R16, R10, 0x96, !PT ;  /* 0x00000010110b7212 */ /* 0x000fc600078e960a */
[----:B------:R-:W-:Y:S01]  /*10e0*/  IMAD.HI.U32 R18, R19, R13, R18 ;  /* 0x0000000d13127227 */ /* 0x000fe200078e0012 */
[----:B------:R-:W-:-:S05]  /*10f0*/  LOP3.LUT R19, R11, R14, RZ, 0x3c, !PT ;  /* 0x0000000e0b137212 */ /* 0x000fca00078e3cff */
[----:B------:R-:W-:-:S05]  /*1100*/  IMAD.HI.U32 R18, R18, R19, RZ ;  /* 0x0000001312127227 */ /* 0x000fca00078e00ff */
[----:B------:R-:W-:-:S05]  /*1110*/  IADD3 R18, PT, PT, -R18, RZ, RZ ;  /* 0x000000ff12127210 */ /* 0x000fca0007ffe1ff */
[----:B------:R-:W-:-:S05]  /*1120*/  IMAD R10, R5, R18, R19 ;  /* 0x00000012050a7224 */ /* 0x000fca00078e0213 */
[----:B------:R-:W-:Y:S02]  /*1130*/  ISETP.GE.U32.AND P0, PT, R10, R5, PT ;  /* 0x000000050a00720c */ /* 0x000fe40003f06070 */
[----:B------:R-:W-:-:S11]  /*1140*/  ISETP.NE.U32.AND P1, PT, R5, RZ, PT ;  /* 0x000000ff0500720c */ /* 0x000fd60003f25070 */
[----:B------:R-:W-:-:S05]  /*1150*/  @P0 IMAD.IADD R10, R10, 0x1, -R5 ;  /* 0x000000010a0a0824 */ /* 0x000fca00078e0a05 */
[----:B------:R-:W-:Y:S02]  /*1160*/  ISETP.GE.U32.AND P0, PT, R10, R5, PT ;  /* 0x000000050a00720c */ /* 0x000fe40003f06070 */
[----:B------:R-:W-:-:S11]  /*1170*/  IADD3 R27, PT, PT, R5, -0x1, RZ ;  /* 0xffffffff051b7810 */ /* 0x000fd60007ffe0ff */
[----:B------:R-:W-:Y:S01]  /*1180*/  @P0 IMAD.IADD R10, R10, 0x1, -R5 ;  /* 0x000000010a0a0824 */ /* 0x000fe200078e0a05 */
[----:B------:R-:W-:Y:S01]  /*1190*/  @!P1 LOP3.LUT R10, RZ, R5, RZ, 0x33, !PT ;  /* 0x00000005ff0a9212 */ /* 0x000fe200078e33ff */
[----:B------:R-:W-:-:S04]  /*11a0*/  IMAD.WIDE.U32 R12, R27, 0x4, R2 ;  /* 0x000000041b0c7825 */ /* 0x000fc800078e0002 */
[----:B------:R-:W-:Y:S01]  /*11b0*/  IMAD.WIDE.U32 R10, R10, 0x4, R2 ;  /* 0x000000040a0a7825 */ /* 0x000fe200078e0002 */
[----:B---3--:R0:W-:Y:S04]  /*11c0*/  STG.E desc[UR8][R6.64], R21 ;  /* 0x0000001506007986 */ /* 0x0081e8000c101908 */
[----:B----4-:R1:W-:Y:S04]  /*11d0*/  STG.E desc[UR8][R8.64], R25 ;  /* 0x0000001908007986 */ /* 0x0103e8000c101908 */
[----:B------:R-:W2:Y:S04]  /*11e0*/  LDG.E R29, desc[UR8][R10.64] ;  /* 0x000000080a1d7981 */ /* 0x000ea8000c1e1900 */
[----:B------:R-:W3:Y:S01]  /*11f0*/  LDG.E R18, desc[UR8][R12.64] ;  /* 0x000000080c127981 */ /* 0x000ee2000c1e1900 */
[----:B------:R-:W4:Y:S01]  /*1200*/  I2F.U32.RP R20, R27 ;  /* 0x0000001b00147306 */ /* 0x000f220000209000 */
[----:B------:R-:W-:-:S07]  /*1210*/  IMAD.U32 R14, R17, 0x10000, RZ ;  /* 0x00010000110e7824 */ /* 0x000fce00078e00ff */
[----:B----4-:R-:W4:Y:S01]  /*1220*/  MUFU.RCP R20, R20 ;  /* 0x0000001400147308 */ /* 0x010f220000001000 */
[----:B------:R-:W-:-:S04]  /*1230*/  LOP3.LUT R14, R14, R17, RZ, 0x3c, !PT ;  /* 0x000000110e0e7212 */ /* 0x000fc800078e3cff */
[----:B------:R-:W-:Y:S02]  /*1240*/  SHF.R.U32.HI R17, RZ, 0x5, R14 ;  /* 0x00000005ff117819 */ /* 0x000fe4000001160e */
[----:B0-----:R-:W-:Y:S01]  /*1250*/  IADD3 R6, PT, PT, RZ, -R27, RZ ;  /* 0x8000001bff067210 */ /* 0x001fe20007ffe0ff */
[----:B----4-:R-:W-:-:S04]  /*1260*/  VIADD R22, R20, 0xffffffe ;  /* 0x0ffffffe14167836 */ /* 0x010fc80000000000 */
[----:B------:R0:W4:Y:S01]  /*1270*/  F2I.FTZ.U32.TRUNC.NTZ R23, R22 ;  /* 0x0000001600177305 */ /* 0x000122000021f000 */
[----:B------:R-:W-:Y:S01]  /*1280*/  LOP3.LUT R14, R17, R14, RZ, 0x3c, !PT ;  /* 0x0000000e110e7212 */ /* 0x000fe200078e3cff */
[----:B-1----:R-:W-:-:S04]  /*1290*/  IMAD.MOV.U32 R9, RZ, RZ, R6 ;  /* 0x000000ffff097224 */ /* 0x002fc800078e0006 */
[----:B------:R-:W-:Y:S02]  /*12a0*/  IMAD.SHL.U32 R6, R14, 0x2, RZ ;  /* 0x000000020e067824 */ /* 0x000fe400078e00ff */
[----:B0-----:R-:W-:-:S03]  /*12b0*/  HFMA2 R22, -RZ, RZ, 0, 0 ;  /* 0x00000000ff167431 */ /* 0x001fc600000001ff */
[----:B------:R-:W-:Y:S01]  /*12c0*/  LOP3.LUT R7, R16, R19, R6, 0x96, !PT ;  /* 0x0000001310077212 */ /* 0x000fe200078e9606 */
[----:B----4-:R-:W-:-:S03]  /*12d0*/  IMAD R9, R9, R23, RZ ;  /* 0x0000001709097224 */ /* 0x010fc600078e02ff */
[----:B------:R-:W-:Y:S01]  /*12e0*/  LOP3.LUT R14, R7, R14, RZ, 0x3c, !PT ;  /* 0x0000000e070e7212 */ /* 0x000fe200078e3cff */
[----:B------:R-:W-:-:S06]  /*12f0*/  IMAD.HI.U32 R23, R23, R9, R22 ;  /* 0x0000000917177227 */ /* 0x000fcc00078e0016 */
[----:B------:R-:W-:-:S04]  /*1300*/  IMAD.HI.U32 R23, R23, R14, RZ ;  /* 0x0000000e17177227 */ /* 0x000fc800078e00ff */
[----:B------:R-:W-:-:S04]  /*1310*/  IMAD.MOV R23, RZ, RZ, -R23 ;  /* 0x000000ffff177224 */ /* 0x000fc800078e0a17 */
[----:B------:R-:W-:-:S05]  /*1320*/  IMAD R6, R27, R23, R14 ;  /* 0x000000171b067224 */ /* 0x000fca00078e020e */
[----:B------:R-:W-:Y:S02]  /*1330*/  ISETP.GE.U32.AND P0, PT, R6, R27, PT ;  /* 0x0000001b0600720c */ /* 0x000fe40003f06070 */
[----:B------:R-:W-:-:S11]  /*1340*/  ISETP.NE.U32.AND P1, PT, R27, RZ, PT ;  /* 0x000000ff1b00720c */ /* 0x000fd60003f25070 */
[----:B------:R-:W-:-:S05]  /*1350*/  @P0 IMAD.IADD R6, R6, 0x1, -R27 ;  /* 0x0000000106060824 */ /* 0x000fca00078e0a1b */
[----:B------:R-:W-:Y:S01]  /*1360*/  ISETP.GE.U32.AND P0, PT, R6, R27, PT ;  /* 0x0000001b0600720c */ /* 0x000fe20003f06070 */
[----:B------:R-:W-:-:S04]  /*1370*/  VIADD R20, R5, 0xfffffffe ;  /* 0xfffffffe05147836 */ /* 0x000fc80000000000 */
[----:B------:R-:W-:-:S08]  /*1380*/  IMAD.WIDE.U32 R8, R20, 0x4, R2 ;  /* 0x0000000414087825 */ /* 0x000fd000078e0002 */
[----:B------:R-:W-:Y:S02]  /*1390*/  @P0 IADD3 R6, PT, PT, -R27, R6, RZ ;  /* 0x000000061b060210 */ /* 0x000fe40007ffe1ff */
        /* <DEDUP_REMOVED lines=8> */
[----:B------:R-:W-:-:S05]  /*1420*/  IMAD.U32 R17, R16, 0x10000, RZ ;  /* 0x0001000010117824 */ /* 0x000fca00078e00ff */
[----:B------:R-:W-:Y:S02]  /*1430*/  LOP3.LUT R16, R17, R16, RZ, 0x3c, !PT ;  /* 0x0000001011107212 */ /* 0x000fe400078e3cff */
[----:B----4-:R-:W-:-:S04]  /*1440*/  IADD3 R24, PT, PT, R22, 0xffffffe, RZ ;  /* 0x0ffffffe16187810 */ /* 0x010fc80007ffe0ff */
[----:B------:R-:W4:Y:S01]  /*1450*/  F2I.FTZ.U32.TRUNC.NTZ R17, R24 ;  /* 0x0000001800117305 */ /* 0x000f22000021f000 */
[----:B------:R-:W-:Y:S01]  /*1460*/  SHF.R.U32.HI R25, RZ, 0x5, R16 ;  /* 0x00000005ff197819 */ /* 0x000fe20000011610 */
[----:B0-----:R-:W-:-:S03]  /*1470*/  IMAD.MOV R12, RZ, RZ, -R20 ;  /* 0x000000ffff0c7224 */ /* 0x001fc600078e0a14 */
[----:B------:R-:W-:Y:S01]  /*1480*/  LOP3.LUT R25, R25, R16, RZ, 0x3c, !PT ;  /* 0x0000001019197212 */ /* 0x000fe200078e3cff */
[----:B-1----:R-:W-:-:S03]  /*1490*/  IMAD.MOV.U32 R11, RZ, RZ, R12 ;  /* 0x000000ffff0b7224 */ /* 0x002fc600078e000c */
[----:B------:R-:W-:Y:S01]  /*14a0*/  SHF.L.U32 R10, R25, 0x1, RZ ;  /* 0x00000001190a7819 */ /* 0x000fe200000006ff */
[----:B------:R-:W-:-:S03]  /*14b0*/  IMAD.MOV.U32 R16, RZ, RZ, RZ ;  /* 0x000000ffff107224 */ /* 0x000fc600078e00ff */
[----:B------:R-:W-:Y:S01]  /*14c0*/  LOP3.LUT R10, R19, R14, R10, 0x96, !PT ;  /* 0x0000000e130a7212 */ /* 0x000fe200078e960a */
[----:B----4-:R-:W-:-:S04]  /*14d0*/  IMAD R11, R11, R17, RZ ;  /* 0x000000110b0b7224 */ /* 0x010fc800078e02ff */
[----:B------:R-:W-:Y:S01]  /*14e0*/  IMAD.HI.U32 R16, R17, R11, R16 ;  /* 0x0000000b11107227 */ /* 0x000fe200078e0010 */
[----:B------:R-:W-:-:S05]  /*14f0*/  LOP3.LUT R11, R10, R25, RZ, 0x3c, !PT ;  /* 0x000000190a0b7212 */ /* 0x000fca00078e3cff */
        /* <DEDUP_REMOVED lines=25> */
[----:B-1----:R-:W-:Y:S01]  /*1690*/  SHF.L.U32 R6, R10, 0x1, RZ ;  /* 0x000000010a067819 */ /* 0x002fe200000006ff */
[----:B------:R-:W-:-:S03]  /*16a0*/  IMAD.MOV.U32 R18, RZ, RZ, RZ ;  /* 0x000000ffff127224 */ /* 0x000fc600078e00ff */
        /* <DEDUP_REMOVED lines=20> */
[----:B------:R-:W-:-:S04]  /*17f0*/  IADD3 R4, PT, PT, R4, 0x8, RZ ;  /* 0x0000000804047810 */ /* 0x000fc80007ffe0ff */
[----:B------:R-:W-:Y:S01]  /*1800*/  ISETP.NE.AND P0, PT, R4, RZ, PT ;  /* 0x000000ff0400720c */ /* 0x000fe20003f05270 */
[----:B------:R-:W-:Y:S01]  /*1810*/  VIADD R5, R5, 0xfffffff8 ;  /* 0xfffffff805057836 */ /* 0x000fe20000000000 */
[----:B--2---:R0:W-:Y:S04]  /*1820*/  STG.E desc[UR8][R8.64], R21 ;  /* 0x0000001508007986 */ /* 0x0041e8000c101908 */
[----:B---3--:R0:W-:Y:S07]  /*1830*/  STG.E desc[UR8][R6.64], R19 ;  /* 0x0000001306007986 */ /* 0x0081ee000c101908 */
[----:B------:R-:W-:Y:S05]  /*1840*/  @P0 BRA `(.L_x_7) ;  /* 0xfffffff000000947 */ /* 0x000fea000383ffff */
[C---:B0-----:R-:W-:Y:S01]  /*1850*/  VIADD R9, R5.reuse, 0x3 ;  /* 0x0000000305097836 */ /* 0x041fe20000000000 */
[----:B------:R-:W-:-:S07]  /*1860*/  IADD3 R5, PT, PT, R5, 0x4, RZ ;  /* 0x0000000405057810 */ /* 0x000fce0007ffe0ff */
.L_x_6:
[----:B------:R-:W-:-:S13]  /*1870*/  ISETP.NE.AND P0, PT, R15, RZ, PT ;  /* 0x000000ff0f00720c */ /* 0x000fda0003f05270 */
[----:B------:R-:W-:Y:S05]  /*1880*/  @!P0 EXIT ;  /* 0x000000000000894d */ /* 0x000fea0003800000 */
[----:B------:R-:W-:Y:S02]  /*1890*/  ISETP.GE.U32.AND P1, PT, R15, 0x4, PT ;  /* 0x000000040f00780c */ /* 0x000fe40003f26070 */
[----:B------:R-:W-:-:S04]  /*18a0*/  LOP3.LUT R8, R0, 0x3, RZ, 0xc0, !PT ;  /* 0x0000000300087812 */ /* 0x000fc800078ec0ff */
[----:B------:R-:W-:-:S07]  /*18b0*/  ISETP.NE.AND P0, PT, R8, RZ, PT ;  /* 0x000000ff0800720c */ /* 0x000fce0003f05270 */
[----:B------:R-:W-:Y:S06]  /*18c0*/  @!P1 BRA `(.L_x_8) ;  /* 0x0000000400f49947 */ /* 0x000fec0003800000 */
[----:B------:R-:W0:Y:S01]  /*18d0*/  I2F.U32.RP R12, R5 ;  /* 0x00000005000c7306 */ /* 0x000e220000209000 */
[----:B------:R-:W-:Y:S01]  /*18e0*/  IMAD.U32 R7, R14, 0x10000, RZ ;  /* 0x000100000e077824 */ /* 0x000fe200078e00ff */
[----:B------:R-:W-:Y:S01]  /*18f0*/  IADD3 R15, PT, PT, RZ, -R5, RZ ;  /* 0x80000005ff0f7210 */ /* 0x000fe20007ffe0ff */
[----:B------:R-:W-:Y:S01]  /*1900*/  IMAD.WIDE.U32 R16, R9, 0x4, R2 ;  /* 0x0000000409107825 */ /* 0x000fe200078e0002 */
[----:B------:R-:W-:Y:S02]  /*1910*/  ISETP.NE.U32.AND P2, PT, R5, RZ, PT ;  /* 0x000000ff0500720c */ /* 0x000fe40003f45070 */
[----:B------:R-:W-:Y:S02]  /*1920*/  LOP3.LUT R4, R7, R14, RZ, 0x3c, !PT ;  /* 0x0000000e07047212 */ /* 0x000fe400078e3cff */
[----:B------:R-:W2:Y:S02]  /*1930*/  LDG.E R21, desc[UR8][R16.64] ;  /* 0x0000000810157981 */ /* 0x000ea4000c1e1900 */
[----:B------:R-:W-:-:S04]  /*1940*/  SHF.R.U32.HI R13, RZ, 0x5, R4 ;  /* 0x00000005ff0d7819 */ /* 0x000fc80000011604 */
[----:B------:R-:W-:Y:S01]  /*1950*/  LOP3.LUT R13, R13, R4, RZ, 0x3c, !PT ;  /* 0x000000040d0d7212 */ /* 0x000fe200078e3cff */
[----:B0-----:R-:W0:Y:S04]  /*1960*/  MUFU.RCP R12, R12 ;  /* 0x0000000c000c7308 */ /* 0x001e280000001000 */
[----:B------:R-:W-:-:S05]  /*1970*/  IMAD.SHL.U32 R4, R13, 0x2, RZ ;  /* 0x000000020d047824 */ /* 0x000fca00078e00ff */
[----:B------:R-:W-:Y:S01]  /*1980*/  LOP3.LUT R4, R11, R10, R4, 0x96, !PT ;  /* 0x0000000a0b047212 */ /* 0x000fe200078e9604 */
[----:B0-----:R-:W-:-:S04]  /*1990*/  VIADD R6, R12, 0xffffffe ;  /* 0x0ffffffe0c067836 */ /* 0x001fc80000000000 */
[----:B------:R0:W1:Y:S02]  /*19a0*/  F2I.FTZ.U32.TRUNC.NTZ R7, R6 ;  /* 0x0000000600077305 */ /* 0x000064000021f000 */
[----:B0-----:R-:W-:Y:S02]  /*19b0*/  IMAD.MOV.U32 R6, RZ, RZ, RZ ;  /* 0x000000ffff067224 */ /* 0x001fe400078e00ff */
[----:B-1----:R-:W-:-:S04]  /*19c0*/  IMAD R15, R15, R7, RZ ;  /* 0x000000070f0f7224 */ /* 0x002fc800078e02ff */
[----:B------:R-:W-:Y:S01]  /*19d0*/  IMAD.HI.U32 R12, R7, R15, R6 ;  /* 0x0000000f070c7227 */ /* 0x000fe200078e0006 */
[----:B------:R-:W-:-:S05]  /*19e0*/  LOP3.LUT R15, R4, R13, RZ, 0x3c, !PT ;  /* 0x0000000d040f7212 */ /* 0x000fca00078e3cff */
[----:B------:R-:W-:-:S05]  /*19f0*/  IMAD.HI.U32 R12, R12, R15, RZ ;  /* 0x0000000f0c0c7227 */ /* 0x000fca00078e00ff */
[----:B------:R-:W-:-:S05]  /*1a00*/  IADD3 R12, PT, PT, -R12, RZ, RZ ;  /* 0x000000ff0c0c7210 */ /* 0x000fca0007ffe1ff */
[----:B------:R-:W-:-:S05]  /*1a10*/  IMAD R12, R5, R12, R15 ;  /* 0x0000000c050c7224 */ /* 0x000fca00078e020f */
[----:B------:R-:W-:-:S13]  /*1a20*/  ISETP.GE.U32.AND P1, PT, R12, R5, PT ;  /* 0x000000050c00720c */ /* 0x000fda0003f26070 */
[----:B------:R-:W-:-:S05]  /*1a30*/  @P1 IMAD.IADD R12, R12, 0x1, -R5 ;  /* 0x000000010c0c1824 */ /* 0x000fca00078e0a05 */
        /* <DEDUP_REMOVED lines=32> */
[----:B------:R-:W0:Y:S01]  /*1c40*/  I2F.U32.RP R20, R18 ;  /* 0x0000001200147306 */ /* 0x000e220000209000 */
[----:B---3--:R1:W-:Y:S04]  /*1c50*/  STG.E desc[UR8][R16.64], R19 ;  /* 0x0000001310007986 */ /* 0x0083e8000c101908 */
[----:B--2---:R2:W-:Y:S04]  /*1c60*/  STG.E desc[UR8][R12.64], R21 ;  /* 0x000000150c007986 */ /* 0x0045e8000c101908 */
[----:B------:R-:W3:Y:S04]  /*1c70*/  LDG.E R23, desc[UR8][R4.64] ;  /* 0x0000000804177981 */ /* 0x000ee8000c1e1900 */
[----:B------:R-:W4:Y:S01]  /*1c80*/  LDG.E R25, desc[UR8][R6.64] ;  /* 0x0000000806197981 */ /* 0x000f22000c1e1900 */
[----:B0-----:R-:W0:Y:S01]  /*1c90*/  MUFU.RCP R20, R20 ;  /* 0x0000001400147308 */ /* 0x001e220000001000 */
[----:B------:R-:W-:-:S04]  /*1ca0*/  SHF.L.U32 R11, R10, 0x10, RZ ;  /* 0x000000100a0b7819 */ /* 0x000fc800000006ff */
[----:B------:R-:W-:-:S04]  /*1cb0*/  LOP3.LUT R10, R11, R10, RZ, 0x3c, !PT ;  /* 0x0000000a0b0a7212 */ /* 0x000fc800078e3cff */
[----:B------:R-:W-:Y:S01]  /*1cc0*/  SHF.R.U32.HI R27, RZ, 0x5, R10 ;  /* 0x00000005ff1b7819 */ /* 0x000fe2000001160a */
[----:B0-----:R-:W-:-:S04]  /*1cd0*/  VIADD R22, R20, 0xffffffe ;  /* 0x0ffffffe14167836 */ /* 0x001fc80000000000 */
[----:B------:R-:W0:Y:S01]  /*1ce0*/  F2I.FTZ.U32.TRUNC.NTZ R11, R22 ;  /* 0x00000016000b7305 */ /* 0x000e22000021f000 */
[----:B------:R-:W-:Y:S01]  /*1cf0*/  LOP3.LUT R27, R27, R10, RZ, 0x3c, !PT ;  /* 0x0000000a1b1b7212 */ /* 0x000fe200078e3cff */
[----:B-1----:R-:W-:-:S04]  /*1d00*/  IMAD.MOV R16, RZ, RZ, -R18 ;  /* 0x000000ffff107224 */ /* 0x002fc800078e0a12 */
[----:B------:R-:W-:Y:S01]  /*1d10*/  IMAD.SHL.U32 R10, R27, 0x2, RZ ;  /* 0x000000021b0a7824 */ /* 0x000fe200078e00ff */
[----:B--2---:R-:W-:-:S04]  /*1d20*/  MOV R13, R16 ;  /* 0x00000010000d7202 */ /* 0x004fc80000000f00 */
[----:B------:R-:W-:Y:S01]  /*1d30*/  LOP3.LUT R12, R15, R14, R10, 0x96, !PT ;  /* 0x0000000e0f0c7212 */ /* 0x000fe200078e960a */
[----:B------:R-:W-:Y:S02]  /*1d40*/  IMAD.MOV.U32 R10, RZ, RZ, RZ ;  /* 0x000000ffff0a7224 */ /* 0x000fe400078e00ff */
[----:B0-----:R-:W-:-:S04]  /*1d50*/  IMAD R13, R13, R11, RZ ;  /* 0x0000000b0d0d7224 */ /* 0x001fc800078e02ff */
        /* <DEDUP_REMOVED lines=14> */
[----:B------:R-:W0:Y:S01]  /*1e40*/  I2F.U32.RP R20, R21 ;  /* 0x0000001500147306 */ /* 0x000e220000209000 */
[----:B---3--:R1:W-:Y:S04]  /*1e50*/  STG.E desc[UR8][R6.64], R23 ;  /* 0x0000001706007986 */ /* 0x0083e8000c101908 */
[----:B----4-:R2:W-:Y:S04]  /*1e60*/  STG.E desc[UR8][R4.64], R25 ;  /* 0x0000001904007986 */ /* 0x0105e8000c101908 */
[----:B------:R-:W3:Y:S04]  /*1e70*/  LDG.E R27, desc[UR8][R12.64] ;  /* 0x000000080c1b7981 */ /* 0x000ee8000c1e1900 */
[----:B------:R-:W4:Y:S01]  /*1e80*/  LDG.E R29, desc[UR8][R16.64] ;  /* 0x00000008101d7981 */ /* 0x000f22000c1e1900 */
[----:B0-----:R-:W0:Y:S01]  /*1e90*/  MUFU.RCP R20, R20 ;  /* 0x0000001400147308 */ /* 0x001e220000001000 */
[----:B------:R-:W-:-:S05]  /*1ea0*/  IMAD.U32 R10, R15, 0x10000, RZ ;  /* 0x000100000f0a7824 */ /* 0x000fca00078e00ff */
[----:B------:R-:W-:-:S04]  /*1eb0*/  LOP3.LUT R10, R10, R15, RZ, 0x3c, !PT ;  /* 0x0000000f0a0a7212 */ /* 0x000fc800078e3cff */
[----:B------:R-:W-:Y:S01]  /*1ec0*/  SHF.R.U32.HI R15, RZ, 0x5, R10 ;  /* 0x00000005ff0f7819 */ /* 0x000fe2000001160a */
[----:B0-----:R-:W-:-:S04]  /*1ed0*/  VIADD R18, R20, 0xffffffe ;  /* 0x0ffffffe14127836 */ /* 0x001fc80000000000 */
[----:B------:R0:W5:Y:S01]  /*1ee0*/  F2I.FTZ.U32.TRUNC.NTZ R19, R18 ;  /* 0x0000001200137305 */ /* 0x000162000021f000 */
[----:B------:R-:W-:Y:S02]  /*1ef0*/  LOP3.LUT R10, R15, R10, RZ, 0x3c, !PT ;  /* 0x0000000a0f0a7212 */ /* 0x000fe400078e3cff */
[----:B-1----:R-:W-:-:S03]  /*1f00*/  IADD3 R7, PT, PT, RZ, -R21, RZ ;  /* 0x80000015ff077210 */ /* 0x002fc60007ffe0ff */
[----:B--2---:R-:W-:Y:S02]  /*1f10*/  IMAD.SHL.U32 R4, R10, 0x2, RZ ;  /* 0x000000020a047824 */ /* 0x004fe400078e00ff */
[----:B0-----:R-:W-:-:S03]  /*1f20*/  IMAD.MOV.U32 R18, RZ, RZ, RZ ;  /* 0x000000ffff127224 */ /* 0x001fc600078e00ff */
[----:B------:R-:W-:Y:S01]  /*1f30*/  LOP3.LUT R5, R14, R11, R4, 0x96, !PT ;  /* 0x0000000b0e057212 */ /* 0x000fe200078e9604 */
[----:B-----5:R-:W-:-:S03]  /*1f40*/  IMAD R7, R7, R19, RZ ;  /* 0x0000001307077224 */ /* 0x020fc600078e02ff */
        /* <DEDUP_REMOVED lines=18> */
[----:B------:R-:W-:-:S03]  /*2070*/  VIADD R9, R9, 0xfffffffc ;  /* 0xfffffffc09097836 */ /* 0x000fc60000000000 */
[----:B--2---:R0:W-:Y:S04]  /*2080*/  STG.E desc[UR8][R18.64], R21 ;  /* 0x0000001512007986 */ /* 0x0041e8000c101908 */
[----:B---3--:R0:W-:Y:S02]  /*2090*/  STG.E desc[UR8][R6.64], R15 ;  /* 0x0000000f06007986 */ /* 0x0081e4000c101908 */
.L_x_8:
[----:B------:R-:W-:Y:S05]  /*20a0*/  @!P0 EXIT ;  /* 0x000000000000894d */ /* 0x000fea0003800000 */
[----:B------:R-:W-:Y:S02]  /*20b0*/  ISETP.NE.AND P1, PT, R8, 0x1, PT ;  /* 0x000000010800780c */ /* 0x000fe40003f25270 */
[----:B------:R-:W-:-:S04]  /*20c0*/  LOP3.LUT R0, R0, 0x1, RZ, 0xc0, !PT ;  /* 0x0000000100007812 */ /* 0x000fc800078ec0ff */
[----:B------:R-:W-:-:S07]  /*20d0*/  ISETP.NE.U32.AND P0, PT, R0, 0x1, PT ;  /* 0x000000010000780c */ /* 0x000fce0003f05070 */
[----:B------:R-:W-:Y:S06]  /*20e0*/  @!P1 BRA `(.L_x_9) ;  /* 0x0000000400049947 */ /* 0x000fec0003800000 */
[----:B------:R-:W1:Y:S01]  /*20f0*/  I2F.U32.RP R8, R5 ;  /* 0x0000000500087306 */ /* 0x000e620000209000 */
[----:B0-----:R-:W-:Y:S01]  /*2100*/  IMAD.U32 R7, R14, 0x10000, RZ ;  /* 0x000100000e077824 */ /* 0x001fe200078e00ff */
[----:B------:R-:W-:Y:S01]  /*2110*/  ISETP.NE.U32.AND P2, PT, R5, RZ, PT ;  /* 0x000000ff0500720c */ /* 0x000fe20003f45070 */
[----:B------:R-:W-:-:S03]  /*2120*/  IMAD.MOV R15, RZ, RZ, -R5 ;  /* 0x000000ffff0f7224 */ /* 0x000fc600078e0a05 */
[----:B------:R-:W-:-:S04]  /*2130*/  LOP3.LUT R0, R7, R14, RZ, 0x3c, !PT ;  /* 0x0000000e07007212 */ /* 0x000fc800078e3cff */
[----:B------:R-:W-:-:S04]  /*2140*/  SHF.R.U32.HI R13, RZ, 0x5, R0 ;  /* 0x00000005ff0d7819 */ /* 0x000fc80000011600 */
[----:B------:R-:W-:Y:S01]  /*2150*/  LOP3.LUT R0, R13, R0, RZ, 0x3c, !PT ;  /* 0x000000000d007212 */ /* 0x000fe200078e3cff */
[----:B-1----:R-:W0:Y:S04]  /*2160*/  MUFU.RCP R8, R8 ;  /* 0x0000000800087308 */ /* 0x002e280000001000 */
[----:B------:R-:W-:-:S05]  /*2170*/  IMAD.SHL.U32 R4, R0, 0x2, RZ ;  /* 0x0000000200047824 */ /* 0x000fca00078e00ff */
[----:B------:R-:W-:-:S04]  /*2180*/  LOP3.LUT R13, R11, R10, R4, 0x96, !PT ;  /* 0x0000000a0b0d7212 */ /* 0x000fc800078e9604 */
[----:B------:R-:W-:Y:S01]  /*2190*/  LOP3.LUT R0, R13, R0, RZ, 0x3c, !PT ;  /* 0x000000000d007212 */ /* 0x000fe200078e3cff */
[----:B------:R-:W-:Y:S01]  /*21a0*/  IMAD.WIDE.U32 R12, R9, 0x4, R2 ;  /* 0x00000004090c7825 */ /* 0x000fe200078e0002 */
[----:B0-----:R-:W-:-:S04]  /*21b0*/  IADD3 R6, PT, PT, R8, 0xffffffe, RZ ;  /* 0x0ffffffe08067810 */ /* 0x001fc80007ffe0ff */
[----:B------:R-:W2:Y:S01]  /*21c0*/  LDG.E R17, desc[UR8][R12.64] ;  /* 0x000000080c117981 */ /* 0x000ea2000c1e1900 */
[----:B------:R0:W1:Y:S02]  /*21d0*/  F2I.FTZ.U32.TRUNC.NTZ R7, R6 ;  /* 0x0000000600077305 */ /* 0x000064000021f000 */
[----:B0-----:R-:W-:Y:S02]  /*21e0*/  HFMA2 R6, -RZ, RZ, 0, 0 ;  /* 0x00000000ff067431 */ /* 0x001fe400000001ff */
[----:B-1----:R-:W-:-:S04]  /*21f0*/  IMAD R15, R15, R7, RZ ;  /* 0x000000070f0f7224 */ /* 0x002fc800078e02ff */
[----:B------:R-:W-:-:S06]  /*2200*/  IMAD.HI.U32 R15, R7, R15, R6 ;  /* 0x0000000f070f7227 */ /* 0x000fcc00078e0006 */
[----:B------:R-:W-:-:S04]  /*2210*/  IMAD.HI.U32 R15, R15, R0, RZ ;  /* 0x000000000f0f7227 */ /* 0x000fc800078e00ff */
[----:B------:R-:W-:-:S04]  /*2220*/  IMAD.MOV R15, RZ, RZ, -R15 ;  /* 0x000000ffff0f7224 */ /* 0x000fc800078e0a0f */
[----:B------:R-:W-:-:S05]  /*2230*/  IMAD R6, R5, R15, R0 ;  /* 0x0000000f05067224 */ /* 0x000fca00078e0200 */
[----:B------:R-:W-:-:S13]  /*2240*/  ISETP.GE.U32.AND P1, PT, R6, R5, PT ;  /* 0x000000050600720c */ /* 0x000fda0003f26070 */
[----:B------:R-:W-:-:S05]  /*2250*/  @P1 IMAD.IADD R6, R6, 0x1, -R5 ;  /* 0x0000000106061824 */ /* 0x000fca00078e0a05 */
[----:B------:R-:W-:-:S13]  /*2260*/  ISETP.GE.U32.AND P1, PT, R6, R5, PT ;  /* 0x000000050600720c */ /* 0x000fda0003f26070 */
[----:B------:R-:W-:Y:S02]  /*2270*/  @P1 IADD3 R6, PT, PT, -R5, R6, RZ ;  /* 0x0000000605061210 */ /* 0x000fe40007ffe1ff */
[----:B------:R-:W-:-:S05]  /*2280*/  @!P2 LOP3.LUT R6, RZ, R5, RZ, 0x33, !PT ;  /* 0x00000005ff06a212 */ /* 0x000fca00078e33ff */
[----:B------:R-:W-:-:S05]  /*2290*/  IMAD.WIDE.U32 R6, R6, 0x4, R2 ;  /* 0x0000000406067825 */ /* 0x000fca00078e0002 */
[----:B------:R-:W3:Y:S01]  /*22a0*/  LDG.E R15, desc[UR8][R6.64] ;  /* 0x00000008060f7981 */ /* 0x000ee2000c1e1900 */
[----:B------:R-:W0:Y:S08]  /*22b0*/  I2F.U32.RP R8, R9 ;  /* 0x0000000900087306 */ /* 0x000e300000209000 */
[----:B0-----:R-:W0:Y:S01]  /*22c0*/  MUFU.RCP R8, R8 ;  /* 0x0000000800087308 */ /* 0x001e220000001000 */
[----:B------:R-:W-:-:S05]  /*22d0*/  IMAD.U32 R4, R11, 0x10000, RZ ;  /* 0x000100000b047824 */ /* 0x000fca00078e00ff */
[----:B------:R-:W-:Y:S01]  /*22e0*/  LOP3.LUT R4, R4, R11, RZ, 0x3c, !PT ;  /* 0x0000000b04047212 */ /* 0x000fe200078e3cff */
[----:B0-----:R-:W-:-:S03]  /*22f0*/  VIADD R5, R8, 0xffffffe ;  /* 0x0ffffffe08057836 */ /* 0x001fc60000000000 */
[----:B------:R-:W-:-:S03]  /*2300*/  SHF.R.U32.HI R11, RZ, 0x5, R4 ;  /* 0x00000005ff0b7819 */ /* 0x000fc60000011604 */
[----:B------:R-:W0:Y:S01]  /*2310*/  F2I.FTZ.U32.TRUNC.NTZ R5, R5 ;  /* 0x0000000500057305 */ /* 0x000e22000021f000 */
[----:B------:R-:W-:Y:S02]  /*2320*/  LOP3.LUT R11, R11, R4, RZ, 0x3c, !PT ;  /* 0x000000040b0b7212 */ /* 0x000fe400078e3cff */
[----:B------:R-:W-:-:S03]  /*2330*/  IADD3 R21, PT, PT, RZ, -R9, RZ ;  /* 0x80000009ff157210 */ /* 0x000fc60007ffe0ff */
[----:B------:R-:W-:Y:S01]  /*2340*/  IMAD.SHL.U32 R19, R11, 0x2, RZ ;  /* 0x000000020b137824 */ /* 0x000fe200078e00ff */
[----:B------:R-:W-:-:S04]  /*2350*/  MOV R4, RZ ;  /* 0x000000ff00047202 */ /* 0x000fc80000000f00 */
[----:B------:R-:W-:Y:S01]  /*2360*/  LOP3.LUT R8, R10, R0, R19, 0x96, !PT ;  /* 0x000000000a087212 */ /* 0x000fe200078e9613 */
[----:B0-----:R-:W-:-:S03]  /*2370*/  IMAD R21, R21, R5, RZ ;  /* 0x0000000515157224 */ /* 0x001fc600078e02ff */
        /* <DEDUP_REMOVED lines=8> */
[----:B------:R-:W-:Y:S02]  /*2400*/  ISETP.GE.U32.AND P1, PT, R20, R9, PT ;  /* 0x000000091400720c */ /* 0x000fe40003f26070 */
[----:B------:R-:W-:-:S11]  /*2410*/  IADD3 R5, PT, PT, R9, -0x1, RZ ;  /* 0xffffffff09057810 */ /* 0x000fd60007ffe0ff */
[----:B------:R-:W-:Y:S01]  /*2420*/  @P1 IMAD.IADD R20, R20, 0x1, -R9 ;  /* 0x0000000114141824 */ /* 0x000fe200078e0a09 */
[----:B------:R-:W-:Y:S01]  /*2430*/  @!P2 LOP3.LUT R20, RZ, R9, RZ, 0x33, !PT ;  /* 0x00000009ff14a212 */ /* 0x000fe200078e33ff */
[----:B------:R-:W-:-:S04]  /*2440*/  IMAD.WIDE.U32 R18, R5, 0x4, R2 ;  /* 0x0000000405127825 */ /* 0x000fc800078e0002 */
[----:B------:R-:W-:Y:S01]  /*2450*/  IMAD.WIDE.U32 R20, R20, 0x4, R2 ;  /* 0x0000000414147825 */ /* 0x000fe200078e0002 */
[----:B---3--:R1:W-:Y:S04]  /*2460*/  STG.E desc[UR8][R12.64], R15 ;  /* 0x0000000f0c007986 */ /* 0x0083e8000c101908 */
[----:B--2---:R1:W-:Y:S04]  /*2470*/  STG.E desc[UR8][R6.64], R17 ;  /* 0x0000001106007986 */ /* 0x0043e8000c101908 */
[----:B------:R-:W2:Y:S04]  /*2480*/  LDG.E R25, desc[UR8][R20.64] ;  /* 0x0000000814197981 */ /* 0x000ea8000c1e1900 */
[----:B------:R-:W3:Y:S01]  /*2490*/  LDG.E R23, desc[UR8][R18.64] ;  /* 0x0000000812177981 */ /* 0x000ee2000c1e1900 */
[----:B------:R-:W-:Y:S01]  /*24a0*/  IMAD.MOV.U32 R14, RZ, RZ, R10 ;  /* 0x000000ffff0e7224 */ /* 0x000fe200078e000a */
[----:B------:R-:W-:Y:S01]  /*24b0*/  MOV R11, R0 ;  /* 0x00000000000b7202 */ /* 0x000fe20000000f00 */
[----:B------:R-:W-:Y:S01]  /*24c0*/  IMAD.MOV.U32 R10, RZ, RZ, R8 ;  /* 0x000000ffff0a7224 */ /* 0x000fe200078e0008 */
[----:B------:R-:W-:Y:S01]  /*24d0*/  IADD3 R9, PT, PT, R9, -0x2, RZ ;  /* 0xfffffffe09097810 */ /* 0x000fe20007ffe0ff */
[----:B--2---:R1:W-:Y:S04]  /*24e0*/  STG.E desc[UR8][R18.64], R25 ;  /* 0x0000001912007986 */ /* 0x0043e8000c101908 */
[----:B---3--:R1:W-:Y:S02]  /*24f0*/  STG.E desc[UR8][R20.64], R23 ;  /* 0x0000001714007986 */ /* 0x0083e4000c101908 */
.L_x_9:
[----:B------:R-:W-:Y:S05]  /*2500*/  @P0 EXIT ;  /* 0x000000000000094d */ /* 0x000fea0003800000 */
[----:B------:R-:W2:Y:S01]  /*2510*/  I2F.U32.RP R8, R5 ;  /* 0x0000000500087306 */ /* 0x000ea20000209000 */
[----:B01----:R-:W-:Y:S02]  /*2520*/  SHF.L.U32 R13, R14, 0x10, RZ ;  /* 0x000000100e0d7819 */ /* 0x003fe400000006ff */
[----:B------:R-:W-:Y:S02]  /*2530*/  ISETP.NE.U32.AND P1, PT, R5, RZ, PT ;  /* 0x000000ff0500720c */ /* 0x000fe40003f25070 */
[----:B------:R-:W-:-:S04]  /*2540*/  LOP3.LUT R13, R13, R14, RZ, 0x3c, !PT ;  /* 0x0000000e0d0d7212 */ /* 0x000fc800078e3cff */
[----:B------:R-:W-:-:S04]  /*2550*/  SHF.R.U32.HI R0, RZ, 0x5, R13 ;  /* 0x00000005ff007819 */ /* 0x000fc8000001160d */
[----:B------:R-:W-:Y:S01]  /*2560*/  LOP3.LUT R0, R0, R13, RZ, 0x3c, !PT ;  /* 0x0000000d00007212 */ /* 0x000fe200078e3cff */
[----:B--2---:R-:W0:Y:S03]  /*2570*/  MUFU.RCP R8, R8 ;  /* 0x0000000800087308 */ /* 0x004e260000001000 */
[----:B------:R-:W-:-:S04]  /*2580*/  SHF.L.U32 R4, R0, 0x1, RZ ;  /* 0x0000000100047819 */ /* 0x000fc800000006ff */
[----:B------:R-:W-:-:S04]  /*2590*/  LOP3.LUT R11, R11, R10, R4, 0x96, !PT ;  /* 0x0000000a0b0b7212 */ /* 0x000fc800078e9604 */
[----:B------:R-:W-:Y:S01]  /*25a0*/  LOP3.LUT R0, R11, R0, RZ, 0x3c, !PT ;  /* 0x000000000b007212 */ /* 0x000fe200078e3cff */
[----:B0-----:R-:W-:-:S04]  /*25b0*/  VIADD R6, R8, 0xffffffe ;  /* 0x0ffffffe08067836 */ /* 0x001fc80000000000 */
[----:B------:R0:W1:Y:S02]  /*25c0*/  F2I.FTZ.U32.TRUNC.NTZ R7, R6 ;  /* 0x0000000600077305 */ /* 0x000064000021f000 */
[----:B0-----:R-:W-:Y:S02]  /*25d0*/  IMAD.MOV.U32 R6, RZ, RZ, RZ ;  /* 0x000000ffff067224 */ /* 0x001fe400078e00ff */
[----:B-1----:R-:W-:-:S04]  /*25e0*/  IMAD.MOV R12, RZ, RZ, -R7 ;  /* 0x000000ffff0c7224 */ /* 0x002fc800078e0a07 */
[----:B------:R-:W-:-:S04]  /*25f0*/  IMAD R13, R12, R5, RZ ;  /* 0x000000050c0d7224 */ /* 0x000fc800078e02ff */
[----:B------:R-:W-:-:S06]  /*2600*/  IMAD.HI.U32 R7, R7, R13, R6 ;  /* 0x0000000d07077227 */ /* 0x000fcc00078e0006 */
[----:B------:R-:W-:-:S05]  /*2610*/  IMAD.HI.U32 R7, R7, R0, RZ ;  /* 0x0000000007077227 */ /* 0x000fca00078e00ff */
[----:B------:R-:W-:-:S05]  /*2620*/  IADD3 R7, PT, PT, -R7, RZ, RZ ;  /* 0x000000ff07077210 */ /* 0x000fca0007ffe1ff */
[----:B------:R-:W-:-:S05]  /*2630*/  IMAD R0, R5, R7, R0 ;  /* 0x0000000705007224 */ /* 0x000fca00078e0200 */
[----:B------:R-:W-:-:S13]  /*2640*/  ISETP.GE.U32.AND P0, PT, R0, R5, PT ;  /* 0x000000050000720c */ /* 0x000fda0003f06070 */
[----:B------:R-:W-:-:S05]  /*2650*/  @P0 IMAD.IADD R0, R0, 0x1, -R5 ;  /* 0x0000000100000824 */ /* 0x000fca00078e0a05 */
[----:B------:R-:W-:-:S13]  /*2660*/  ISETP.GE.U32.AND P0, PT, R0, R5, PT ;  /* 0x000000050000720c */ /* 0x000fda0003f06070 */
[-C--:B------:R-:W-:Y:S02]  /*2670*/  @P0 IADD3 R0, PT, PT, R0, -R5.reuse, RZ ;  /* 0x8000000500000210 */ /* 0x080fe40007ffe0ff */
[----:B------:R-:W-:-:S05]  /*2680*/  @!P1 LOP3.LUT R0, RZ, R5, RZ, 0x33, !PT ;  /* 0x00000005ff009212 */ /* 0x000fca00078e33ff */
[----:B------:R-:W-:-:S04]  /*2690*/  IMAD.WIDE.U32 R4, R0, 0x4, R2 ;  /* 0x0000000400047825 */ /* 0x000fc800078e0002 */
[----:B------:R-:W-:Y:S02]  /*26a0*/  IMAD.WIDE.U32 R2, R9, 0x4, R2 ;  /* 0x0000000409027825 */ /* 0x000fe400078e0002 */
[----:B------:R-:W2:Y:S04]  /*26b0*/  LDG.E R9, desc[UR8][R4.64] ;  /* 0x0000000804097981 */ /* 0x000ea8000c1e1900 */
[----:B------:R-:W3:Y:S04]  /*26c0*/  LDG.E R7, desc[UR8][R2.64] ;  /* 0x0000000802077981 */ /* 0x000ee8000c1e1900 */
[----:B--2---:R-:W-:Y:S04]  /*26d0*/  STG.E desc[UR8][R2.64], R9 ;  /* 0x0000000902007986 */ /* 0x004fe8000c101908 */
[----:B---3--:R-:W-:Y:S01]  /*26e0*/  STG.E desc[UR8][R4.64], R7 ;  /* 0x0000000704007986 */ /* 0x008fe2000c101908 */
[----:B------:R-:W-:Y:S05]  /*26f0*/  EXIT ;  /* 0x000000000000794d */ /* 0x000fea0003800000 */
.L_x_10:
[----:B------:R-:W-:-:S00]  /*2700*/  BRA `(.L_x_10) ;  /* 0xfffffffc00fc7947 */ /* 0x000fc0000383ffff */
[----:B------:R-:W-:-:S00]  /*2710*/  NOP ;  /* 0x0000000000007918 */ /* 0x000fc00000000000 */
        /* <DEDUP_REMOVED lines=14> */
.L_x_12:


//--------------------- .text._Z23convertFloatToHalfArrayP6__halfPKfj --------------------------
	.section	.text._Z23convertFloatToHalfArrayP6__halfPKfj,"ax",@progbits
	.align	128
        .global         _Z23convertFloatToHalfArrayP6__halfPKfj
        .type           _Z23convertFloatToHalfArrayP6__halfPKfj,@function
        .size           _Z23convertFloatToHalfArrayP6__halfPKfj,(.L_x_13 - _Z23convertFloatToHalfArrayP6__halfPKfj)
        .other          _Z23convertFloatToHalfArrayP6__halfPKfj,@"STO_CUDA_ENTRY STV_DEFAULT"
_Z23convertFloatToHalfArrayP6__halfPKfj:
.text._Z23convertFloatToHalfArrayP6__halfPKfj:
[----:B------:R-:W-:Y:S01]  /*0000*/  LDC R1, c[0x0][0x37c] ;  /* 0x0000df00ff017b82 */ /* 0x000fe20000000800 */
[----:B------:R-:W0:Y:S07]  /*0010*/  S2R R0, SR_TID.X ;  /* 0x0000000000007919 */ /* 0x000e2e0000002100 */
[----:B------:R-:W0:Y:S01]  /*0020*/  S2UR UR4, SR_CTAID.X ;  /* 0x00000000000479c3 */ /* 0x000e220000002500 */
[----:B------:R-:W1:Y:S07]  /*0030*/  LDCU UR5, c[0x0][0x390] ;  /* 0x00007200ff0577ac */ /* 0x000e6e0008000800 */
[----:B------:R-:W0:Y:S02]  /*0040*/  LDC R7, c[0x0][0x360] ;  /* 0x0000d800ff077b82 */ /* 0x000e240000000800 */
[----:B0-----:R-:W-:-:S05]  /*0050*/  IMAD R7, R7, UR4, R0 ;  /* 0x0000000407077c24 */ /* 0x001fca000f8e0200 */
[----:B-1----:R-:W-:-:S13]  /*0060*/  ISETP.GE.U32.AND P0, PT, R7, UR5, PT ;  /* 0x0000000507007c0c */ /* 0x002fda000bf06070 */
[----:B------:R-:W-:Y:S05]  /*0070*/  @P0 EXIT ;  /* 0x000000000000094d */ /* 0x000fea0003800000 */
[----:B------:R-:W0:Y:S01]  /*0080*/  LDC.64 R4, c[0x0][0x388] ;  /* 0x0000e200ff047b82 */ /* 0x000e220000000a00 */
[----:B------:R-:W1:Y:S07]  /*0090*/  LDCU.64 UR4, c[0x0][0x358] ;  /* 0x00006b00ff0477ac */ /* 0x000e6e0008000a00 */
[----:B------:R-:W2:Y:S01]  /*00a0*/  LDC.64 R2, c[0x0][0x380] ;  /* 0x0000e000ff027b82 */ /* 0x000ea20000000a00 */
[----:B0-----:R-:W-:-:S06]  /*00b0*/  IMAD.WIDE.U32 R4, R7, 0x4, R4 ;  /* 0x0000000407047825 */ /* 0x001fcc00078e0004 */
[----:B-1----:R-:W3:Y:S01]  /*00c0*/  LDG.E.CONSTANT R4, desc[UR4][R4.64] ;  /* 0x0000000404047981 */ /* 0x002ee2000c1e9900 */
[----:B--2---:R-:W-:Y:S01]  /*00d0*/  IMAD.WIDE.U32 R2, R7, 0x2, R2 ;  /* 0x0000000207027825 */ /* 0x004fe200078e0002 */
[----:B---3--:R-:W-:-:S05]  /*00e0*/  F2FP.F16.F32.PACK_AB R0, RZ, R4 ;  /* 0x00000004ff00723e */ /* 0x008fca00000000ff */
[----:B------:R-:W-:Y:S01]  /*00f0*/  STG.E.U16 desc[UR4][R2.64], R0 ;  /* 0x0000000002007986 */ /* 0x000fe2000c101504 */
[----:B------:R-:W-:Y:S05]  /*0100*/  EXIT ;  /* 0x000000000000794d */ /* 0x000fea0003800000 */
.L_x_11:
        /* <DEDUP_REMOVED lines=15> */
.L_x_13:


//--------------------- .nv.shared.reserved.0     --------------------------
	.section	.nv.shared.reserved.0,"aw",@nobits
	.weak		__nv_reservedSMEM_offset_0_alias
	.size		__nv_reservedSMEM_offset_0_alias, 0, 64
	.other		__nv_reservedSMEM_offset_0_alias,@"STO_CUDA_RESERVED_SHARED STV_DEFAULT"
__nv_reservedSMEM_offset_0_alias:
	.zero		0
	.zero		64


//--------------------- .nv.constant0._Z26generateRandomPermutationsPjj --------------------------
	.section	.nv.constant0._Z26generateRandomPermutationsPjj,"a",@progbits
	.sectionflags	@""
	.align	4
.nv.constant0._Z26generateRandomPermutationsPjj:
	.zero		908


//--------------------- .nv.constant0._Z23convertFloatToHalfArrayP6__halfPKfj --------------------------
	.section	.nv.constant0._Z23convertFloatToHalfArrayP6__halfPKfj,"a",@progbits
	.sectionflags	@""
	.align	4
.nv.constant0._Z23convertFloatToHalfArrayP6__halfPKfj:
	.zero		916


//--------------------- SYMBOLS --------------------------

	.type		.nv.reservedSmem.offset0,@object
	.size		.nv.reservedSmem.offset0,0x4
